//
// Generated by NVIDIA NVVM Compiler
//
// Compiler Build ID: CL-36424714
// Cuda compilation tools, release 13.0, V13.0.88
// Based on NVVM 20.0.0
//

.version 9.0
.target sm_100
.address_size 64

	// .globl	_Z6kernelmPm

.visible .entry _Z6kernelmPm(
	.param .u64 _Z6kernelmPm_param_0,
	.param .u64 .ptr .align 1 _Z6kernelmPm_param_1
)
{
	.reg .pred 	%p<34>;
	.reg .b32 	%r<1013>;
	.reg .b32 	%f<3>;
	.reg .b64 	%rd<827>;

	ld.param.u64 	%rd113, [_Z6kernelmPm_param_0];
	mov.u32 	%r34, %ntid.x;
	mov.u32 	%r35, %ctaid.x;
	mov.u32 	%r36, %tid.x;
	mad.lo.s32 	%r37, %r34, %r35, %r36;
	cvt.u64.u32 	%rd114, %r37;
	add.s64 	%rd1, %rd113, %rd114;
	add.s64 	%rd115, %rd1, 60020;
	xor.b64  	%rd116, %rd115, 7640891576956012809;
	shr.u64 	%rd117, %rd116, 30;
	xor.b64  	%rd118, %rd117, %rd116;
	mul.lo.s64 	%rd119, %rd118, -4658895280553007687;
	shr.u64 	%rd120, %rd119, 27;
	xor.b64  	%rd121, %rd120, %rd119;
	mul.lo.s64 	%rd122, %rd121, -7723592293110705685;
	shr.u64 	%rd123, %rd122, 31;
	xor.b64  	%rd124, %rd123, %rd122;
	add.s64 	%rd125, %rd116, -7046029254386353131;
	shr.u64 	%rd126, %rd125, 30;
	xor.b64  	%rd127, %rd126, %rd125;
	mul.lo.s64 	%rd128, %rd127, -4658895280553007687;
	shr.u64 	%rd129, %rd128, 27;
	xor.b64  	%rd130, %rd129, %rd128;
	mul.lo.s64 	%rd131, %rd130, -7723592293110705685;
	shr.u64 	%rd132, %rd131, 31;
	xor.b64  	%rd133, %rd132, %rd131;
	add.s64 	%rd134, %rd133, %rd124;
	mov.b64 	{%r38, %r39}, %rd134;
	shf.l.wrap.b32 	%r40, %r38, %r39, 17;
	shf.l.wrap.b32 	%r41, %r39, %r38, 17;
	mov.b64 	%rd135, {%r41, %r40};
	add.s64 	%rd136, %rd135, %rd124;
	xor.b64  	%rd2, %rd133, %rd124;
	mov.b64 	{%r42, %r43}, %rd124;
	shf.l.wrap.b32 	%r44, %r43, %r42, 17;
	shf.l.wrap.b32 	%r45, %r42, %r43, 17;
	mov.b64 	%rd137, {%r45, %r44};
	shl.b64 	%rd138, %rd2, 21;
	xor.b64  	%rd3, %rd137, %rd138;
	shr.u64 	%rd139, %rd136, 40;
	cvt.rn.f32.u64 	%f1, %rd139;
	mul.f32 	%f2, %f1, 0f33800000;
	setp.geu.f32 	%p1, %f2, 0f3DE38E39;
	@%p1 bra 	$L__BB0_48;
	xor.b64  	%rd140, %rd3, %rd2;
	mov.b64 	{%r46, %r47}, %rd2;
	shf.l.wrap.b32 	%r48, %r46, %r47, 28;
	shf.l.wrap.b32 	%r49, %r47, %r46, 28;
	mov.b64 	%rd141, {%r49, %r48};
	add.s64 	%rd142, %rd140, %rd141;
	mov.b64 	{%r50, %r51}, %rd142;
	shf.l.wrap.b32 	%r52, %r50, %r51, 17;
	shf.l.wrap.b32 	%r53, %r51, %r50, 17;
	mov.b64 	%rd143, {%r53, %r52};
	add.s64 	%rd144, %rd143, %rd140;
	xor.b64  	%rd145, %rd140, %rd141;
	mov.b64 	{%r54, %r55}, %rd140;
	shf.l.wrap.b32 	%r56, %r55, %r54, 17;
	shf.l.wrap.b32 	%r57, %r54, %r55, 17;
	mov.b64 	%rd146, {%r57, %r56};
	shl.b64 	%rd147, %rd145, 21;
	xor.b64  	%rd148, %rd146, %rd147;
	xor.b64  	%rd149, %rd148, %rd145;
	mov.b64 	{%r58, %r59}, %rd145;
	shf.l.wrap.b32 	%r60, %r58, %r59, 28;
	shf.l.wrap.b32 	%r61, %r59, %r58, 28;
	mov.b64 	%rd150, {%r61, %r60};
	shr.u64 	%rd151, %rd144, 60;
	cvt.u32.u64 	%r1, %rd151;
	add.s64 	%rd152, %rd149, %rd150;
	mov.b64 	{%r62, %r63}, %rd152;
	shf.l.wrap.b32 	%r64, %r62, %r63, 17;
	shf.l.wrap.b32 	%r65, %r63, %r62, 17;
	mov.b64 	%rd153, {%r65, %r64};
	add.s64 	%rd154, %rd153, %rd149;
	xor.b64  	%rd155, %rd149, %rd150;
	mov.b64 	{%r66, %r67}, %rd149;
	shf.l.wrap.b32 	%r68, %r67, %r66, 17;
	shf.l.wrap.b32 	%r69, %r66, %r67, 17;
	mov.b64 	%rd156, {%r69, %r68};
	shl.b64 	%rd157, %rd155, 21;
	xor.b64  	%rd158, %rd156, %rd157;
	xor.b64  	%rd789, %rd158, %rd155;
	mov.b64 	{%r70, %r71}, %rd155;
	shf.l.wrap.b32 	%r72, %r70, %r71, 28;
	shf.l.wrap.b32 	%r73, %r71, %r70, 28;
	mov.b64 	%rd790, {%r73, %r72};
	shr.u64 	%rd159, %rd154, 60;
	cvt.u32.u64 	%r2, %rd159;
$L__BB0_2:
	add.s64 	%rd160, %rd790, %rd789;
	mov.b64 	{%r74, %r75}, %rd160;
	shf.l.wrap.b32 	%r76, %r74, %r75, 17;
	shf.l.wrap.b32 	%r77, %r75, %r74, 17;
	mov.b64 	%rd161, {%r77, %r76};
	add.s64 	%rd162, %rd161, %rd789;
	xor.b64  	%rd163, %rd790, %rd789;
	mov.b64 	{%r78, %r79}, %rd789;
	shf.l.wrap.b32 	%r80, %r79, %r78, 17;
	shf.l.wrap.b32 	%r81, %r78, %r79, 17;
	mov.b64 	%rd164, {%r81, %r80};
	shl.b64 	%rd165, %rd163, 21;
	xor.b64  	%rd166, %rd164, %rd165;
	xor.b64  	%rd789, %rd166, %rd163;
	mov.b64 	{%r82, %r83}, %rd163;
	shf.l.wrap.b32 	%r84, %r82, %r83, 28;
	shf.l.wrap.b32 	%r85, %r83, %r82, 28;
	mov.b64 	%rd790, {%r85, %r84};
	shr.u64 	%rd167, %rd162, 33;
	cvt.u32.u64 	%r86, %rd167;
	mul.hi.u32 	%r87, %r86, 424194301;
	shr.u32 	%r88, %r87, 3;
	mul.lo.s32 	%r89, %r88, 81;
	sub.s32 	%r3, %r86, %r89;
	add.s32 	%r90, %r89, 80;
	setp.lt.s32 	%p2, %r90, 0;
	@%p2 bra 	$L__BB0_2;
$L__BB0_3:
	add.s64 	%rd168, %rd790, %rd789;
	mov.b64 	{%r91, %r92}, %rd168;
	shf.l.wrap.b32 	%r93, %r91, %r92, 17;
	shf.l.wrap.b32 	%r94, %r92, %r91, 17;
	mov.b64 	%rd169, {%r94, %r93};
	add.s64 	%rd170, %rd169, %rd789;
	xor.b64  	%rd12, %rd790, %rd789;
	mov.b64 	{%r95, %r96}, %rd789;
	shf.l.wrap.b32 	%r97, %r96, %r95, 17;
	shf.l.wrap.b32 	%r98, %r95, %r96, 17;
	mov.b64 	%rd171, {%r98, %r97};
	shl.b64 	%rd172, %rd12, 21;
	xor.b64  	%rd13, %rd171, %rd172;
	shr.u64 	%rd173, %rd170, 33;
	cvt.u32.u64 	%r99, %rd173;
	mul.hi.u32 	%r100, %r99, 424194301;
	shr.u32 	%r101, %r100, 3;
	mul.lo.s32 	%r102, %r101, 81;
	sub.s32 	%r4, %r99, %r102;
	add.s32 	%r103, %r102, 80;
	setp.gt.s32 	%p3, %r103, -1;
	@%p3 bra 	$L__BB0_5;
	mov.b64 	{%r1009, %r1010}, %rd12;
	shf.l.wrap.b32 	%r1011, %r1009, %r1010, 28;
	shf.l.wrap.b32 	%r1012, %r1010, %r1009, 28;
	mov.b64 	%rd790, {%r1012, %r1011};
	xor.b64  	%rd789, %rd13, %rd12;
	bra.uni 	$L__BB0_3;
$L__BB0_5:
	add.s32 	%r104, %r3, %r4;
	add.s32 	%r5, %r104, -144;
	add.s64 	%rd174, %rd1, 60018;
	xor.b64  	%rd175, %rd174, 7640891576956012809;
	shr.u64 	%rd176, %rd175, 30;
	xor.b64  	%rd177, %rd176, %rd175;
	mul.lo.s64 	%rd178, %rd177, -4658895280553007687;
	shr.u64 	%rd179, %rd178, 27;
	xor.b64  	%rd180, %rd179, %rd178;
	mul.lo.s64 	%rd181, %rd180, -7723592293110705685;
	shr.u64 	%rd182, %rd181, 31;
	xor.b64  	%rd183, %rd182, %rd181;
	add.s64 	%rd184, %rd175, -7046029254386353131;
	shr.u64 	%rd185, %rd184, 30;
	xor.b64  	%rd186, %rd185, %rd184;
	mul.lo.s64 	%rd187, %rd186, -4658895280553007687;
	shr.u64 	%rd188, %rd187, 27;
	xor.b64  	%rd189, %rd188, %rd187;
	mul.lo.s64 	%rd190, %rd189, -7723592293110705685;
	shr.u64 	%rd191, %rd190, 31;
	xor.b64  	%rd192, %rd191, %rd190;
	add.s64 	%rd193, %rd192, %rd183;
	mov.b64 	{%r105, %r106}, %rd193;
	shf.l.wrap.b32 	%r107, %r105, %r106, 17;
	shf.l.wrap.b32 	%r108, %r106, %r105, 17;
	mov.b64 	%rd194, {%r108, %r107};
	add.s64 	%rd195, %rd194, %rd183;
	xor.b64  	%rd196, %rd192, %rd183;
	mov.b64 	{%r109, %r110}, %rd183;
	shf.l.wrap.b32 	%r111, %r110, %r109, 17;
	shf.l.wrap.b32 	%r112, %r109, %r110, 17;
	mov.b64 	%rd197, {%r112, %r111};
	shl.b64 	%rd198, %rd196, 21;
	xor.b64  	%rd199, %rd197, %rd198;
	xor.b64  	%rd200, %rd199, %rd196;
	mov.b64 	{%r113, %r114}, %rd196;
	shf.l.wrap.b32 	%r115, %r113, %r114, 28;
	shf.l.wrap.b32 	%r116, %r114, %r113, 28;
	mov.b64 	%rd201, {%r116, %r115};
	shr.u64 	%rd202, %rd195, 60;
	cvt.u32.u64 	%r6, %rd202;
	add.s64 	%rd203, %rd200, %rd201;
	mov.b64 	{%r117, %r118}, %rd203;
	shf.l.wrap.b32 	%r119, %r117, %r118, 17;
	shf.l.wrap.b32 	%r120, %r118, %r117, 17;
	mov.b64 	%rd204, {%r120, %r119};
	add.s64 	%rd205, %rd204, %rd200;
	xor.b64  	%rd206, %rd200, %rd201;
	mov.b64 	{%r121, %r122}, %rd200;
	shf.l.wrap.b32 	%r123, %r122, %r121, 17;
	shf.l.wrap.b32 	%r124, %r121, %r122, 17;
	mov.b64 	%rd207, {%r124, %r123};
	shl.b64 	%rd208, %rd206, 21;
	xor.b64  	%rd209, %rd207, %rd208;
	xor.b64  	%rd793, %rd209, %rd206;
	mov.b64 	{%r125, %r126}, %rd206;
	shf.l.wrap.b32 	%r127, %r125, %r126, 28;
	shf.l.wrap.b32 	%r128, %r126, %r125, 28;
	mov.b64 	%rd794, {%r128, %r127};
	shr.u64 	%rd210, %rd205, 60;
	cvt.u32.u64 	%r7, %rd210;
$L__BB0_6:
	add.s64 	%rd211, %rd794, %rd793;
	mov.b64 	{%r129, %r130}, %rd211;
	shf.l.wrap.b32 	%r131, %r129, %r130, 17;
	shf.l.wrap.b32 	%r132, %r130, %r129, 17;
	mov.b64 	%rd212, {%r132, %r131};
	add.s64 	%rd213, %rd212, %rd793;
	xor.b64  	%rd214, %rd794, %rd793;
	mov.b64 	{%r133, %r134}, %rd793;
	shf.l.wrap.b32 	%r135, %r134, %r133, 17;
	shf.l.wrap.b32 	%r136, %r133, %r134, 17;
	mov.b64 	%rd215, {%r136, %r135};
	shl.b64 	%rd216, %rd214, 21;
	xor.b64  	%rd217, %rd215, %rd216;
	xor.b64  	%rd793, %rd217, %rd214;
	mov.b64 	{%r137, %r138}, %rd214;
	shf.l.wrap.b32 	%r139, %r137, %r138, 28;
	shf.l.wrap.b32 	%r140, %r138, %r137, 28;
	mov.b64 	%rd794, {%r140, %r139};
	shr.u64 	%rd218, %rd213, 33;
	cvt.u32.u64 	%r141, %rd218;
	mul.hi.u32 	%r142, %r141, 424194301;
	shr.u32 	%r143, %r142, 3;
	mul.lo.s32 	%r144, %r143, 81;
	sub.s32 	%r8, %r141, %r144;
	add.s32 	%r145, %r144, 80;
	setp.lt.s32 	%p4, %r145, 0;
	@%p4 bra 	$L__BB0_6;
$L__BB0_7:
	add.s64 	%rd219, %rd794, %rd793;
	mov.b64 	{%r146, %r147}, %rd219;
	shf.l.wrap.b32 	%r148, %r146, %r147, 17;
	shf.l.wrap.b32 	%r149, %r147, %r146, 17;
	mov.b64 	%rd220, {%r149, %r148};
	add.s64 	%rd221, %rd220, %rd793;
	xor.b64  	%rd24, %rd794, %rd793;
	mov.b64 	{%r150, %r151}, %rd793;
	shf.l.wrap.b32 	%r152, %r151, %r150, 17;
	shf.l.wrap.b32 	%r153, %r150, %r151, 17;
	mov.b64 	%rd222, {%r153, %r152};
	shl.b64 	%rd223, %rd24, 21;
	xor.b64  	%rd25, %rd222, %rd223;
	shr.u64 	%rd224, %rd221, 33;
	cvt.u32.u64 	%r154, %rd224;
	mul.hi.u32 	%r155, %r154, 424194301;
	shr.u32 	%r156, %r155, 3;
	mul.lo.s32 	%r157, %r156, 81;
	sub.s32 	%r9, %r154, %r157;
	add.s32 	%r158, %r157, 80;
	setp.gt.s32 	%p5, %r158, -1;
	@%p5 bra 	$L__BB0_9;
	mov.b64 	{%r1005, %r1006}, %rd24;
	shf.l.wrap.b32 	%r1007, %r1005, %r1006, 28;
	shf.l.wrap.b32 	%r1008, %r1006, %r1005, 28;
	mov.b64 	%rd794, {%r1008, %r1007};
	xor.b64  	%rd793, %rd25, %rd24;
	bra.uni 	$L__BB0_7;
$L__BB0_9:
	add.s32 	%r159, %r8, %r9;
	add.s32 	%r10, %r159, -144;
	add.s32 	%r160, %r159, -138;
	setp.lt.u32 	%p6, %r160, -48;
	@%p6 bra 	$L__BB0_48;
	add.s64 	%rd225, %rd1, 60019;
	xor.b64  	%rd226, %rd225, 7640891576956012809;
	shr.u64 	%rd227, %rd226, 30;
	xor.b64  	%rd228, %rd227, %rd226;
	mul.lo.s64 	%rd229, %rd228, -4658895280553007687;
	shr.u64 	%rd230, %rd229, 27;
	xor.b64  	%rd231, %rd230, %rd229;
	mul.lo.s64 	%rd232, %rd231, -7723592293110705685;
	shr.u64 	%rd233, %rd232, 31;
	xor.b64  	%rd234, %rd233, %rd232;
	add.s64 	%rd235, %rd226, -7046029254386353131;
	shr.u64 	%rd236, %rd235, 30;
	xor.b64  	%rd237, %rd236, %rd235;
	mul.lo.s64 	%rd238, %rd237, -4658895280553007687;
	shr.u64 	%rd239, %rd238, 27;
	xor.b64  	%rd240, %rd239, %rd238;
	mul.lo.s64 	%rd241, %rd240, -7723592293110705685;
	shr.u64 	%rd242, %rd241, 31;
	xor.b64  	%rd243, %rd242, %rd241;
	add.s64 	%rd244, %rd243, %rd234;
	mov.b64 	{%r161, %r162}, %rd244;
	shf.l.wrap.b32 	%r163, %r161, %r162, 17;
	shf.l.wrap.b32 	%r164, %r162, %r161, 17;
	mov.b64 	%rd245, {%r164, %r163};
	add.s64 	%rd246, %rd245, %rd234;
	xor.b64  	%rd247, %rd243, %rd234;
	mov.b64 	{%r165, %r166}, %rd234;
	shf.l.wrap.b32 	%r167, %r166, %r165, 17;
	shf.l.wrap.b32 	%r168, %r165, %r166, 17;
	mov.b64 	%rd248, {%r168, %r167};
	shl.b64 	%rd249, %rd247, 21;
	xor.b64  	%rd250, %rd248, %rd249;
	xor.b64  	%rd251, %rd250, %rd247;
	mov.b64 	{%r169, %r170}, %rd247;
	shf.l.wrap.b32 	%r171, %r169, %r170, 28;
	shf.l.wrap.b32 	%r172, %r170, %r169, 28;
	mov.b64 	%rd252, {%r172, %r171};
	shr.u64 	%rd253, %rd246, 60;
	cvt.u32.u64 	%r11, %rd253;
	add.s64 	%rd254, %rd251, %rd252;
	mov.b64 	{%r173, %r174}, %rd254;
	shf.l.wrap.b32 	%r175, %r173, %r174, 17;
	shf.l.wrap.b32 	%r176, %r174, %r173, 17;
	mov.b64 	%rd255, {%r176, %r175};
	add.s64 	%rd256, %rd255, %rd251;
	xor.b64  	%rd257, %rd251, %rd252;
	mov.b64 	{%r177, %r178}, %rd251;
	shf.l.wrap.b32 	%r179, %r178, %r177, 17;
	shf.l.wrap.b32 	%r180, %r177, %r178, 17;
	mov.b64 	%rd258, {%r180, %r179};
	shl.b64 	%rd259, %rd257, 21;
	xor.b64  	%rd260, %rd258, %rd259;
	xor.b64  	%rd795, %rd260, %rd257;
	mov.b64 	{%r181, %r182}, %rd257;
	shf.l.wrap.b32 	%r183, %r181, %r182, 28;
	shf.l.wrap.b32 	%r184, %r182, %r181, 28;
	mov.b64 	%rd796, {%r184, %r183};
	shr.u64 	%rd261, %rd256, 60;
	cvt.u32.u64 	%r12, %rd261;
$L__BB0_11:
	add.s64 	%rd262, %rd796, %rd795;
	mov.b64 	{%r185, %r186}, %rd262;
	shf.l.wrap.b32 	%r187, %r185, %r186, 17;
	shf.l.wrap.b32 	%r188, %r186, %r185, 17;
	mov.b64 	%rd263, {%r188, %r187};
	add.s64 	%rd264, %rd263, %rd795;
	xor.b64  	%rd32, %rd796, %rd795;
	mov.b64 	{%r189, %r190}, %rd795;
	shf.l.wrap.b32 	%r191, %r190, %r189, 17;
	shf.l.wrap.b32 	%r192, %r189, %r190, 17;
	mov.b64 	%rd265, {%r192, %r191};
	shl.b64 	%rd266, %rd32, 21;
	xor.b64  	%rd33, %rd265, %rd266;
	shr.u64 	%rd267, %rd264, 33;
	cvt.u32.u64 	%r193, %rd267;
	mul.hi.u32 	%r194, %r193, 1126548799;
	shr.u32 	%r195, %r194, 4;
	mul.lo.s32 	%r196, %r195, 61;
	sub.s32 	%r13, %r193, %r196;
	add.s32 	%r197, %r196, 60;
	setp.gt.s32 	%p7, %r197, -1;
	@%p7 bra 	$L__BB0_13;
	mov.b64 	{%r1001, %r1002}, %rd32;
	shf.l.wrap.b32 	%r1003, %r1001, %r1002, 28;
	shf.l.wrap.b32 	%r1004, %r1002, %r1001, 28;
	mov.b64 	%rd796, {%r1004, %r1003};
	xor.b64  	%rd795, %rd33, %rd32;
	bra.uni 	$L__BB0_11;
$L__BB0_13:
	add.s32 	%r198, %r13, -58;
	setp.lt.u32 	%p8, %r198, -48;
	@%p8 bra 	$L__BB0_48;
	add.s64 	%rd268, %rd1, 60021;
	xor.b64  	%rd269, %rd268, 7640891576956012809;
	shr.u64 	%rd270, %rd269, 30;
	xor.b64  	%rd271, %rd270, %rd269;
	mul.lo.s64 	%rd272, %rd271, -4658895280553007687;
	shr.u64 	%rd273, %rd272, 27;
	xor.b64  	%rd274, %rd273, %rd272;
	mul.lo.s64 	%rd275, %rd274, -7723592293110705685;
	shr.u64 	%rd276, %rd275, 31;
	xor.b64  	%rd277, %rd276, %rd275;
	add.s64 	%rd278, %rd269, -7046029254386353131;
	shr.u64 	%rd279, %rd278, 30;
	xor.b64  	%rd280, %rd279, %rd278;
	mul.lo.s64 	%rd281, %rd280, -4658895280553007687;
	shr.u64 	%rd282, %rd281, 27;
	xor.b64  	%rd283, %rd282, %rd281;
	mul.lo.s64 	%rd284, %rd283, -7723592293110705685;
	shr.u64 	%rd285, %rd284, 31;
	xor.b64  	%rd286, %rd285, %rd284;
	add.s64 	%rd287, %rd277, %rd286;
	mov.b64 	{%r199, %r200}, %rd287;
	shf.l.wrap.b32 	%r201, %r199, %r200, 17;
	shf.l.wrap.b32 	%r202, %r200, %r199, 17;
	mov.b64 	%rd288, {%r202, %r201};
	add.s64 	%rd289, %rd288, %rd277;
	xor.b64  	%rd290, %rd277, %rd286;
	mov.b64 	{%r203, %r204}, %rd277;
	shf.l.wrap.b32 	%r205, %r204, %r203, 17;
	shf.l.wrap.b32 	%r206, %r203, %r204, 17;
	mov.b64 	%rd291, {%r206, %r205};
	shl.b64 	%rd292, %rd290, 21;
	xor.b64  	%rd293, %rd291, %rd292;
	xor.b64  	%rd294, %rd293, %rd290;
	mov.b64 	{%r207, %r208}, %rd290;
	shf.l.wrap.b32 	%r209, %r207, %r208, 28;
	shf.l.wrap.b32 	%r210, %r208, %r207, 28;
	mov.b64 	%rd295, {%r210, %r209};
	shr.u64 	%rd296, %rd289, 60;
	cvt.u32.u64 	%r14, %rd296;
	add.s64 	%rd297, %rd294, %rd295;
	mov.b64 	{%r211, %r212}, %rd297;
	shf.l.wrap.b32 	%r213, %r211, %r212, 17;
	shf.l.wrap.b32 	%r214, %r212, %r211, 17;
	mov.b64 	%rd298, {%r214, %r213};
	add.s64 	%rd299, %rd298, %rd294;
	xor.b64  	%rd300, %rd294, %rd295;
	mov.b64 	{%r215, %r216}, %rd294;
	shf.l.wrap.b32 	%r217, %r216, %r215, 17;
	shf.l.wrap.b32 	%r218, %r215, %r216, 17;
	mov.b64 	%rd301, {%r218, %r217};
	shl.b64 	%rd302, %rd300, 21;
	xor.b64  	%rd303, %rd301, %rd302;
	xor.b64  	%rd799, %rd303, %rd300;
	mov.b64 	{%r219, %r220}, %rd300;
	shf.l.wrap.b32 	%r221, %r219, %r220, 28;
	shf.l.wrap.b32 	%r222, %r220, %r219, 28;
	mov.b64 	%rd800, {%r222, %r221};
	shr.u64 	%rd304, %rd299, 60;
	cvt.u32.u64 	%r15, %rd304;
$L__BB0_15:
	add.s64 	%rd305, %rd800, %rd799;
	mov.b64 	{%r223, %r224}, %rd305;
	shf.l.wrap.b32 	%r225, %r223, %r224, 17;
	shf.l.wrap.b32 	%r226, %r224, %r223, 17;
	mov.b64 	%rd306, {%r226, %r225};
	add.s64 	%rd307, %rd306, %rd799;
	xor.b64  	%rd308, %rd800, %rd799;
	mov.b64 	{%r227, %r228}, %rd799;
	shf.l.wrap.b32 	%r229, %r228, %r227, 17;
	shf.l.wrap.b32 	%r230, %r227, %r228, 17;
	mov.b64 	%rd309, {%r230, %r229};
	shl.b64 	%rd310, %rd308, 21;
	xor.b64  	%rd311, %rd309, %rd310;
	xor.b64  	%rd799, %rd311, %rd308;
	mov.b64 	{%r231, %r232}, %rd308;
	shf.l.wrap.b32 	%r233, %r231, %r232, 28;
	shf.l.wrap.b32 	%r234, %r232, %r231, 28;
	mov.b64 	%rd800, {%r234, %r233};
	shr.u64 	%rd312, %rd307, 33;
	cvt.u32.u64 	%r235, %rd312;
	mul.hi.u32 	%r236, %r235, 424194301;
	shr.u32 	%r237, %r236, 3;
	mul.lo.s32 	%r238, %r237, 81;
	sub.s32 	%r16, %r235, %r238;
	add.s32 	%r239, %r238, 80;
	setp.lt.s32 	%p9, %r239, 0;
	@%p9 bra 	$L__BB0_15;
$L__BB0_16:
	add.s64 	%rd313, %rd800, %rd799;
	mov.b64 	{%r240, %r241}, %rd313;
	shf.l.wrap.b32 	%r242, %r240, %r241, 17;
	shf.l.wrap.b32 	%r243, %r241, %r240, 17;
	mov.b64 	%rd314, {%r243, %r242};
	add.s64 	%rd315, %rd314, %rd799;
	xor.b64  	%rd316, %rd800, %rd799;
	mov.b64 	{%r244, %r245}, %rd799;
	shf.l.wrap.b32 	%r246, %r245, %r244, 17;
	shf.l.wrap.b32 	%r247, %r244, %r245, 17;
	mov.b64 	%rd317, {%r247, %r246};
	shl.b64 	%rd318, %rd316, 21;
	xor.b64  	%rd319, %rd317, %rd318;
	xor.b64  	%rd799, %rd319, %rd316;
	mov.b64 	{%r248, %r249}, %rd316;
	shf.l.wrap.b32 	%r250, %r248, %r249, 28;
	shf.l.wrap.b32 	%r251, %r249, %r248, 28;
	mov.b64 	%rd800, {%r251, %r250};
	shr.u64 	%rd320, %rd315, 33;
	cvt.u32.u64 	%r252, %rd320;
	mul.hi.u32 	%r253, %r252, 424194301;
	shr.u32 	%r254, %r253, 3;
	mul.lo.s32 	%r255, %r254, 81;
	sub.s32 	%r17, %r252, %r255;
	add.s32 	%r256, %r255, 80;
	setp.lt.s32 	%p10, %r256, 0;
	@%p10 bra 	$L__BB0_16;
	add.s32 	%r257, %r16, %r17;
	add.s32 	%r18, %r257, -144;
	add.s32 	%r258, %r257, -138;
	setp.lt.u32 	%p11, %r258, -48;
	@%p11 bra 	$L__BB0_48;
	xor.b64  	%rd321, %rd799, %rd800;
	mov.b64 	{%r259, %r260}, %rd799;
	shf.l.wrap.b32 	%r261, %r260, %r259, 17;
	shf.l.wrap.b32 	%r262, %r259, %r260, 17;
	mov.b64 	%rd322, {%r262, %r261};
	shl.b64 	%rd323, %rd321, 21;
	xor.b64  	%rd324, %rd322, %rd323;
	xor.b64  	%rd803, %rd324, %rd321;
	mov.b64 	{%r263, %r264}, %rd321;
	shf.l.wrap.b32 	%r265, %r263, %r264, 28;
	shf.l.wrap.b32 	%r266, %r264, %r263, 28;
	mov.b64 	%rd804, {%r266, %r265};
$L__BB0_19:
	add.s64 	%rd325, %rd804, %rd803;
	mov.b64 	{%r267, %r268}, %rd325;
	shf.l.wrap.b32 	%r269, %r267, %r268, 17;
	shf.l.wrap.b32 	%r270, %r268, %r267, 17;
	mov.b64 	%rd326, {%r270, %r269};
	add.s64 	%rd327, %rd326, %rd803;
	xor.b64  	%rd328, %rd804, %rd803;
	mov.b64 	{%r271, %r272}, %rd803;
	shf.l.wrap.b32 	%r273, %r272, %r271, 17;
	shf.l.wrap.b32 	%r274, %r271, %r272, 17;
	mov.b64 	%rd329, {%r274, %r273};
	shl.b64 	%rd330, %rd328, 21;
	xor.b64  	%rd331, %rd329, %rd330;
	xor.b64  	%rd803, %rd331, %rd328;
	mov.b64 	{%r275, %r276}, %rd328;
	shf.l.wrap.b32 	%r277, %r275, %r276, 28;
	shf.l.wrap.b32 	%r278, %r276, %r275, 28;
	mov.b64 	%rd804, {%r278, %r277};
	shr.u64 	%rd332, %rd327, 33;
	cvt.u32.u64 	%r279, %rd332;
	mul.hi.u32 	%r280, %r279, 1431655766;
	mad.lo.s32 	%r281, %r280, 3, 2;
	setp.lt.s32 	%p12, %r281, 0;
	@%p12 bra 	$L__BB0_19;
$L__BB0_20:
	add.s64 	%rd333, %rd804, %rd803;
	mov.b64 	{%r282, %r283}, %rd333;
	shf.l.wrap.b32 	%r284, %r282, %r283, 17;
	shf.l.wrap.b32 	%r285, %r283, %r282, 17;
	mov.b64 	%rd334, {%r285, %r284};
	add.s64 	%rd335, %rd334, %rd803;
	xor.b64  	%rd336, %rd804, %rd803;
	mov.b64 	{%r286, %r287}, %rd803;
	shf.l.wrap.b32 	%r288, %r287, %r286, 17;
	shf.l.wrap.b32 	%r289, %r286, %r287, 17;
	mov.b64 	%rd337, {%r289, %r288};
	shl.b64 	%rd338, %rd336, 21;
	xor.b64  	%rd339, %rd337, %rd338;
	xor.b64  	%rd803, %rd339, %rd336;
	mov.b64 	{%r290, %r291}, %rd336;
	shf.l.wrap.b32 	%r292, %r290, %r291, 28;
	shf.l.wrap.b32 	%r293, %r291, %r290, 28;
	mov.b64 	%rd804, {%r293, %r292};
	shr.u64 	%rd340, %rd335, 33;
	cvt.u32.u64 	%r294, %rd340;
	mul.hi.u32 	%r295, %r294, 1431655766;
	mad.lo.s32 	%r296, %r295, 3, 2;
	setp.lt.s32 	%p13, %r296, 0;
	@%p13 bra 	$L__BB0_20;
	xor.b64  	%rd341, %rd803, %rd804;
	mov.b64 	{%r297, %r298}, %rd803;
	shf.l.wrap.b32 	%r299, %r298, %r297, 17;
	shf.l.wrap.b32 	%r300, %r297, %r298, 17;
	mov.b64 	%rd342, {%r300, %r299};
	shl.b64 	%rd343, %rd341, 21;
	xor.b64  	%rd344, %rd342, %rd343;
	xor.b64  	%rd345, %rd344, %rd341;
	mov.b64 	{%r301, %r302}, %rd341;
	shf.l.wrap.b32 	%r303, %r301, %r302, 28;
	shf.l.wrap.b32 	%r304, %r302, %r301, 28;
	mov.b64 	%rd346, {%r304, %r303};
	xor.b64  	%rd347, %rd345, %rd346;
	mov.b64 	{%r305, %r306}, %rd345;
	shf.l.wrap.b32 	%r307, %r306, %r305, 17;
	shf.l.wrap.b32 	%r308, %r305, %r306, 17;
	mov.b64 	%rd348, {%r308, %r307};
	shl.b64 	%rd349, %rd347, 21;
	xor.b64  	%rd350, %rd348, %rd349;
	xor.b64  	%rd351, %rd350, %rd347;
	mov.b64 	{%r309, %r310}, %rd347;
	shf.l.wrap.b32 	%r311, %r309, %r310, 28;
	shf.l.wrap.b32 	%r312, %r310, %r309, 28;
	mov.b64 	%rd352, {%r312, %r311};
	xor.b64  	%rd353, %rd351, %rd352;
	mov.b64 	{%r313, %r314}, %rd351;
	shf.l.wrap.b32 	%r315, %r314, %r313, 17;
	shf.l.wrap.b32 	%r316, %r313, %r314, 17;
	mov.b64 	%rd354, {%r316, %r315};
	shl.b64 	%rd355, %rd353, 21;
	xor.b64  	%rd356, %rd354, %rd355;
	xor.b64  	%rd357, %rd356, %rd353;
	mov.b64 	{%r317, %r318}, %rd353;
	shf.l.wrap.b32 	%r319, %r317, %r318, 28;
	shf.l.wrap.b32 	%r320, %r318, %r317, 28;
	mov.b64 	%rd358, {%r320, %r319};
	xor.b64  	%rd359, %rd357, %rd358;
	mov.b64 	{%r321, %r322}, %rd357;
	shf.l.wrap.b32 	%r323, %r322, %r321, 17;
	shf.l.wrap.b32 	%r324, %r321, %r322, 17;
	mov.b64 	%rd360, {%r324, %r323};
	shl.b64 	%rd361, %rd359, 21;
	xor.b64  	%rd362, %rd360, %rd361;
	xor.b64  	%rd363, %rd362, %rd359;
	mov.b64 	{%r325, %r326}, %rd359;
	shf.l.wrap.b32 	%r327, %r325, %r326, 28;
	shf.l.wrap.b32 	%r328, %r326, %r325, 28;
	mov.b64 	%rd364, {%r328, %r327};
	xor.b64  	%rd365, %rd363, %rd364;
	mov.b64 	{%r329, %r330}, %rd363;
	shf.l.wrap.b32 	%r331, %r330, %r329, 17;
	shf.l.wrap.b32 	%r332, %r329, %r330, 17;
	mov.b64 	%rd366, {%r332, %r331};
	shl.b64 	%rd367, %rd365, 21;
	xor.b64  	%rd368, %rd366, %rd367;
	xor.b64  	%rd369, %rd368, %rd365;
	mov.b64 	{%r333, %r334}, %rd365;
	shf.l.wrap.b32 	%r335, %r333, %r334, 28;
	shf.l.wrap.b32 	%r336, %r334, %r333, 28;
	mov.b64 	%rd370, {%r336, %r335};
	xor.b64  	%rd371, %rd369, %rd370;
	mov.b64 	{%r337, %r338}, %rd369;
	shf.l.wrap.b32 	%r339, %r338, %r337, 17;
	shf.l.wrap.b32 	%r340, %r337, %r338, 17;
	mov.b64 	%rd372, {%r340, %r339};
	shl.b64 	%rd373, %rd371, 21;
	xor.b64  	%rd374, %rd372, %rd373;
	xor.b64  	%rd375, %rd374, %rd371;
	mov.b64 	{%r341, %r342}, %rd371;
	shf.l.wrap.b32 	%r343, %r341, %r342, 28;
	shf.l.wrap.b32 	%r344, %r342, %r341, 28;
	mov.b64 	%rd376, {%r344, %r343};
	xor.b64  	%rd377, %rd375, %rd376;
	mov.b64 	{%r345, %r346}, %rd375;
	shf.l.wrap.b32 	%r347, %r346, %r345, 17;
	shf.l.wrap.b32 	%r348, %r345, %r346, 17;
	mov.b64 	%rd378, {%r348, %r347};
	shl.b64 	%rd379, %rd377, 21;
	xor.b64  	%rd380, %rd378, %rd379;
	xor.b64  	%rd381, %rd380, %rd377;
	mov.b64 	{%r349, %r350}, %rd377;
	shf.l.wrap.b32 	%r351, %r349, %r350, 28;
	shf.l.wrap.b32 	%r352, %r350, %r349, 28;
	mov.b64 	%rd382, {%r352, %r351};
	xor.b64  	%rd383, %rd381, %rd382;
	mov.b64 	{%r353, %r354}, %rd381;
	shf.l.wrap.b32 	%r355, %r354, %r353, 17;
	shf.l.wrap.b32 	%r356, %r353, %r354, 17;
	mov.b64 	%rd384, {%r356, %r355};
	shl.b64 	%rd385, %rd383, 21;
	xor.b64  	%rd386, %rd384, %rd385;
	xor.b64  	%rd387, %rd386, %rd383;
	mov.b64 	{%r357, %r358}, %rd383;
	shf.l.wrap.b32 	%r359, %r357, %r358, 28;
	shf.l.wrap.b32 	%r360, %r358, %r357, 28;
	mov.b64 	%rd388, {%r360, %r359};
	xor.b64  	%rd389, %rd387, %rd388;
	mov.b64 	{%r361, %r362}, %rd387;
	shf.l.wrap.b32 	%r363, %r362, %r361, 17;
	shf.l.wrap.b32 	%r364, %r361, %r362, 17;
	mov.b64 	%rd390, {%r364, %r363};
	shl.b64 	%rd391, %rd389, 21;
	xor.b64  	%rd392, %rd390, %rd391;
	xor.b64  	%rd393, %rd392, %rd389;
	mov.b64 	{%r365, %r366}, %rd389;
	shf.l.wrap.b32 	%r367, %r365, %r366, 28;
	shf.l.wrap.b32 	%r368, %r366, %r365, 28;
	mov.b64 	%rd394, {%r368, %r367};
	xor.b64  	%rd395, %rd393, %rd394;
	mov.b64 	{%r369, %r370}, %rd393;
	shf.l.wrap.b32 	%r371, %r370, %r369, 17;
	shf.l.wrap.b32 	%r372, %r369, %r370, 17;
	mov.b64 	%rd396, {%r372, %r371};
	shl.b64 	%rd397, %rd395, 21;
	xor.b64  	%rd398, %rd396, %rd397;
	xor.b64  	%rd399, %rd398, %rd395;
	mov.b64 	{%r373, %r374}, %rd395;
	shf.l.wrap.b32 	%r375, %r373, %r374, 28;
	shf.l.wrap.b32 	%r376, %r374, %r373, 28;
	mov.b64 	%rd400, {%r376, %r375};
	xor.b64  	%rd401, %rd399, %rd400;
	mov.b64 	{%r377, %r378}, %rd399;
	shf.l.wrap.b32 	%r379, %r378, %r377, 17;
	shf.l.wrap.b32 	%r380, %r377, %r378, 17;
	mov.b64 	%rd402, {%r380, %r379};
	shl.b64 	%rd403, %rd401, 21;
	xor.b64  	%rd404, %rd402, %rd403;
	xor.b64  	%rd405, %rd404, %rd401;
	mov.b64 	{%r381, %r382}, %rd401;
	shf.l.wrap.b32 	%r383, %r381, %r382, 28;
	shf.l.wrap.b32 	%r384, %r382, %r381, 28;
	mov.b64 	%rd406, {%r384, %r383};
	xor.b64  	%rd407, %rd405, %rd406;
	mov.b64 	{%r385, %r386}, %rd405;
	shf.l.wrap.b32 	%r387, %r386, %r385, 17;
	shf.l.wrap.b32 	%r388, %r385, %r386, 17;
	mov.b64 	%rd408, {%r388, %r387};
	shl.b64 	%rd409, %rd407, 21;
	xor.b64  	%rd410, %rd408, %rd409;
	xor.b64  	%rd411, %rd410, %rd407;
	mov.b64 	{%r389, %r390}, %rd407;
	shf.l.wrap.b32 	%r391, %r389, %r390, 28;
	shf.l.wrap.b32 	%r392, %r390, %r389, 28;
	mov.b64 	%rd412, {%r392, %r391};
	xor.b64  	%rd413, %rd411, %rd412;
	mov.b64 	{%r393, %r394}, %rd411;
	shf.l.wrap.b32 	%r395, %r394, %r393, 17;
	shf.l.wrap.b32 	%r396, %r393, %r394, 17;
	mov.b64 	%rd414, {%r396, %r395};
	shl.b64 	%rd415, %rd413, 21;
	xor.b64  	%rd416, %rd414, %rd415;
	xor.b64  	%rd417, %rd416, %rd413;
	mov.b64 	{%r397, %r398}, %rd413;
	shf.l.wrap.b32 	%r399, %r397, %r398, 28;
	shf.l.wrap.b32 	%r400, %r398, %r397, 28;
	mov.b64 	%rd418, {%r400, %r399};
	xor.b64  	%rd419, %rd417, %rd418;
	mov.b64 	{%r401, %r402}, %rd417;
	shf.l.wrap.b32 	%r403, %r402, %r401, 17;
	shf.l.wrap.b32 	%r404, %r401, %r402, 17;
	mov.b64 	%rd420, {%r404, %r403};
	shl.b64 	%rd421, %rd419, 21;
	xor.b64  	%rd422, %rd420, %rd421;
	xor.b64  	%rd423, %rd422, %rd419;
	mov.b64 	{%r405, %r406}, %rd419;
	shf.l.wrap.b32 	%r407, %r405, %r406, 28;
	shf.l.wrap.b32 	%r408, %r406, %r405, 28;
	mov.b64 	%rd424, {%r408, %r407};
	xor.b64  	%rd425, %rd423, %rd424;
	mov.b64 	{%r409, %r410}, %rd423;
	shf.l.wrap.b32 	%r411, %r410, %r409, 17;
	shf.l.wrap.b32 	%r412, %r409, %r410, 17;
	mov.b64 	%rd426, {%r412, %r411};
	shl.b64 	%rd427, %rd425, 21;
	xor.b64  	%rd428, %rd426, %rd427;
	xor.b64  	%rd429, %rd428, %rd425;
	mov.b64 	{%r413, %r414}, %rd425;
	shf.l.wrap.b32 	%r415, %r413, %r414, 28;
	shf.l.wrap.b32 	%r416, %r414, %r413, 28;
	mov.b64 	%rd430, {%r416, %r415};
	xor.b64  	%rd431, %rd429, %rd430;
	mov.b64 	{%r417, %r418}, %rd429;
	shf.l.wrap.b32 	%r419, %r418, %r417, 17;
	shf.l.wrap.b32 	%r420, %r417, %r418, 17;
	mov.b64 	%rd432, {%r420, %r419};
	shl.b64 	%rd433, %rd431, 21;
	xor.b64  	%rd434, %rd432, %rd433;
	xor.b64  	%rd435, %rd434, %rd431;
	mov.b64 	{%r421, %r422}, %rd431;
	shf.l.wrap.b32 	%r423, %r421, %r422, 28;
	shf.l.wrap.b32 	%r424, %r422, %r421, 28;
	mov.b64 	%rd436, {%r424, %r423};
	add.s64 	%rd437, %rd435, %rd436;
	mov.b64 	{%r425, %r426}, %rd437;
	shf.l.wrap.b32 	%r427, %r425, %r426, 17;
	shf.l.wrap.b32 	%r428, %r426, %r425, 17;
	mov.b64 	%rd438, {%r428, %r427};
	add.s64 	%rd439, %rd438, %rd435;
	xor.b64  	%rd440, %rd435, %rd436;
	mov.b64 	{%r429, %r430}, %rd435;
	shf.l.wrap.b32 	%r431, %r430, %r429, 17;
	shf.l.wrap.b32 	%r432, %r429, %r430, 17;
	mov.b64 	%rd441, {%r432, %r431};
	shl.b64 	%rd442, %rd440, 21;
	xor.b64  	%rd443, %rd441, %rd442;
	xor.b64  	%rd444, %rd443, %rd440;
	mov.b64 	{%r433, %r434}, %rd440;
	shf.l.wrap.b32 	%r435, %r433, %r434, 28;
	shf.l.wrap.b32 	%r436, %r434, %r433, 28;
	mov.b64 	%rd445, {%r436, %r435};
	shr.u64 	%rd446, %rd439, 60;
	cvt.u32.u64 	%r19, %rd446;
	add.s64 	%rd447, %rd444, %rd445;
	mov.b64 	{%r437, %r438}, %rd447;
	shf.l.wrap.b32 	%r439, %r437, %r438, 17;
	shf.l.wrap.b32 	%r440, %r438, %r437, 17;
	mov.b64 	%rd448, {%r440, %r439};
	add.s64 	%rd449, %rd448, %rd444;
	xor.b64  	%rd450, %rd444, %rd445;
	mov.b64 	{%r441, %r442}, %rd444;
	shf.l.wrap.b32 	%r443, %r442, %r441, 17;
	shf.l.wrap.b32 	%r444, %r441, %r442, 17;
	mov.b64 	%rd451, {%r444, %r443};
	shl.b64 	%rd452, %rd450, 21;
	xor.b64  	%rd453, %rd451, %rd452;
	xor.b64  	%rd807, %rd453, %rd450;
	mov.b64 	{%r445, %r446}, %rd450;
	shf.l.wrap.b32 	%r447, %r445, %r446, 28;
	shf.l.wrap.b32 	%r448, %r446, %r445, 28;
	mov.b64 	%rd808, {%r448, %r447};
	shr.u64 	%rd454, %rd449, 60;
	cvt.u32.u64 	%r20, %rd454;
$L__BB0_22:
	add.s64 	%rd455, %rd808, %rd807;
	mov.b64 	{%r449, %r450}, %rd455;
	shf.l.wrap.b32 	%r451, %r449, %r450, 17;
	shf.l.wrap.b32 	%r452, %r450, %r449, 17;
	mov.b64 	%rd456, {%r452, %r451};
	add.s64 	%rd457, %rd456, %rd807;
	xor.b64  	%rd458, %rd808, %rd807;
	mov.b64 	{%r453, %r454}, %rd807;
	shf.l.wrap.b32 	%r455, %r454, %r453, 17;
	shf.l.wrap.b32 	%r456, %r453, %r454, 17;
	mov.b64 	%rd459, {%r456, %r455};
	shl.b64 	%rd460, %rd458, 21;
	xor.b64  	%rd461, %rd459, %rd460;
	xor.b64  	%rd807, %rd461, %rd458;
	mov.b64 	{%r457, %r458}, %rd458;
	shf.l.wrap.b32 	%r459, %r457, %r458, 28;
	shf.l.wrap.b32 	%r460, %r458, %r457, 28;
	mov.b64 	%rd808, {%r460, %r459};
	shr.u64 	%rd462, %rd457, 33;
	cvt.u32.u64 	%r461, %rd462;
	mul.hi.u32 	%r462, %r461, 424194301;
	shr.u32 	%r463, %r462, 3;
	mul.lo.s32 	%r464, %r463, 81;
	sub.s32 	%r21, %r461, %r464;
	add.s32 	%r465, %r464, 80;
	setp.lt.s32 	%p14, %r465, 0;
	@%p14 bra 	$L__BB0_22;
$L__BB0_23:
	add.s64 	%rd463, %rd808, %rd807;
	mov.b64 	{%r466, %r467}, %rd463;
	shf.l.wrap.b32 	%r468, %r466, %r467, 17;
	shf.l.wrap.b32 	%r469, %r467, %r466, 17;
	mov.b64 	%rd464, {%r469, %r468};
	add.s64 	%rd465, %rd464, %rd807;
	xor.b64  	%rd466, %rd808, %rd807;
	mov.b64 	{%r470, %r471}, %rd807;
	shf.l.wrap.b32 	%r472, %r471, %r470, 17;
	shf.l.wrap.b32 	%r473, %r470, %r471, 17;
	mov.b64 	%rd467, {%r473, %r472};
	shl.b64 	%rd468, %rd466, 21;
	xor.b64  	%rd469, %rd467, %rd468;
	xor.b64  	%rd807, %rd469, %rd466;
	mov.b64 	{%r474, %r475}, %rd466;
	shf.l.wrap.b32 	%r476, %r474, %r475, 28;
	shf.l.wrap.b32 	%r477, %r475, %r474, 28;
	mov.b64 	%rd808, {%r477, %r476};
	shr.u64 	%rd470, %rd465, 33;
	cvt.u32.u64 	%r478, %rd470;
	mul.hi.u32 	%r479, %r478, 424194301;
	shr.u32 	%r480, %r479, 3;
	mul.lo.s32 	%r481, %r480, 81;
	sub.s32 	%r22, %r478, %r481;
	add.s32 	%r482, %r481, 80;
	setp.lt.s32 	%p15, %r482, 0;
	@%p15 bra 	$L__BB0_23;
	add.s32 	%r483, %r21, %r22;
	add.s32 	%r23, %r483, -144;
	add.s32 	%r484, %r483, -138;
	setp.lt.u32 	%p16, %r484, -48;
	@%p16 bra 	$L__BB0_48;
	xor.b64  	%rd471, %rd807, %rd808;
	mov.b64 	{%r485, %r486}, %rd807;
	shf.l.wrap.b32 	%r487, %r486, %r485, 17;
	shf.l.wrap.b32 	%r488, %r485, %r486, 17;
	mov.b64 	%rd472, {%r488, %r487};
	shl.b64 	%rd473, %rd471, 21;
	xor.b64  	%rd474, %rd472, %rd473;
	xor.b64  	%rd811, %rd474, %rd471;
	mov.b64 	{%r489, %r490}, %rd471;
	shf.l.wrap.b32 	%r491, %r489, %r490, 28;
	shf.l.wrap.b32 	%r492, %r490, %r489, 28;
	mov.b64 	%rd812, {%r492, %r491};
$L__BB0_26:
	add.s64 	%rd475, %rd812, %rd811;
	mov.b64 	{%r493, %r494}, %rd475;
	shf.l.wrap.b32 	%r495, %r493, %r494, 17;
	shf.l.wrap.b32 	%r496, %r494, %r493, 17;
	mov.b64 	%rd476, {%r496, %r495};
	add.s64 	%rd477, %rd476, %rd811;
	xor.b64  	%rd478, %rd812, %rd811;
	mov.b64 	{%r497, %r498}, %rd811;
	shf.l.wrap.b32 	%r499, %r498, %r497, 17;
	shf.l.wrap.b32 	%r500, %r497, %r498, 17;
	mov.b64 	%rd479, {%r500, %r499};
	shl.b64 	%rd480, %rd478, 21;
	xor.b64  	%rd481, %rd479, %rd480;
	xor.b64  	%rd811, %rd481, %rd478;
	mov.b64 	{%r501, %r502}, %rd478;
	shf.l.wrap.b32 	%r503, %r501, %r502, 28;
	shf.l.wrap.b32 	%r504, %r502, %r501, 28;
	mov.b64 	%rd812, {%r504, %r503};
	shr.u64 	%rd482, %rd477, 33;
	cvt.u32.u64 	%r505, %rd482;
	mul.hi.u32 	%r506, %r505, 1431655766;
	mad.lo.s32 	%r507, %r506, 3, 2;
	setp.lt.s32 	%p17, %r507, 0;
	@%p17 bra 	$L__BB0_26;
$L__BB0_27:
	add.s64 	%rd483, %rd812, %rd811;
	mov.b64 	{%r508, %r509}, %rd483;
	shf.l.wrap.b32 	%r510, %r508, %r509, 17;
	shf.l.wrap.b32 	%r511, %r509, %r508, 17;
	mov.b64 	%rd484, {%r511, %r510};
	add.s64 	%rd485, %rd484, %rd811;
	xor.b64  	%rd486, %rd812, %rd811;
	mov.b64 	{%r512, %r513}, %rd811;
	shf.l.wrap.b32 	%r514, %r513, %r512, 17;
	shf.l.wrap.b32 	%r515, %r512, %r513, 17;
	mov.b64 	%rd487, {%r515, %r514};
	shl.b64 	%rd488, %rd486, 21;
	xor.b64  	%rd489, %rd487, %rd488;
	xor.b64  	%rd811, %rd489, %rd486;
	mov.b64 	{%r516, %r517}, %rd486;
	shf.l.wrap.b32 	%r518, %r516, %r517, 28;
	shf.l.wrap.b32 	%r519, %r517, %r516, 28;
	mov.b64 	%rd812, {%r519, %r518};
	shr.u64 	%rd490, %rd485, 33;
	cvt.u32.u64 	%r520, %rd490;
	mul.hi.u32 	%r521, %r520, 1431655766;
	mad.lo.s32 	%r522, %r521, 3, 2;
	setp.lt.s32 	%p18, %r522, 0;
	@%p18 bra 	$L__BB0_27;
	xor.b64  	%rd491, %rd811, %rd812;
	mov.b64 	{%r523, %r524}, %rd811;
	shf.l.wrap.b32 	%r525, %r524, %r523, 17;
	shf.l.wrap.b32 	%r526, %r523, %r524, 17;
	mov.b64 	%rd492, {%r526, %r525};
	shl.b64 	%rd493, %rd491, 21;
	xor.b64  	%rd494, %rd492, %rd493;
	xor.b64  	%rd495, %rd494, %rd491;
	mov.b64 	{%r527, %r528}, %rd491;
	shf.l.wrap.b32 	%r529, %r527, %r528, 28;
	shf.l.wrap.b32 	%r530, %r528, %r527, 28;
	mov.b64 	%rd496, {%r530, %r529};
	xor.b64  	%rd497, %rd495, %rd496;
	mov.b64 	{%r531, %r532}, %rd495;
	shf.l.wrap.b32 	%r533, %r532, %r531, 17;
	shf.l.wrap.b32 	%r534, %r531, %r532, 17;
	mov.b64 	%rd498, {%r534, %r533};
	shl.b64 	%rd499, %rd497, 21;
	xor.b64  	%rd500, %rd498, %rd499;
	xor.b64  	%rd501, %rd500, %rd497;
	mov.b64 	{%r535, %r536}, %rd497;
	shf.l.wrap.b32 	%r537, %r535, %r536, 28;
	shf.l.wrap.b32 	%r538, %r536, %r535, 28;
	mov.b64 	%rd502, {%r538, %r537};
	xor.b64  	%rd503, %rd501, %rd502;
	mov.b64 	{%r539, %r540}, %rd501;
	shf.l.wrap.b32 	%r541, %r540, %r539, 17;
	shf.l.wrap.b32 	%r542, %r539, %r540, 17;
	mov.b64 	%rd504, {%r542, %r541};
	shl.b64 	%rd505, %rd503, 21;
	xor.b64  	%rd506, %rd504, %rd505;
	xor.b64  	%rd507, %rd506, %rd503;
	mov.b64 	{%r543, %r544}, %rd503;
	shf.l.wrap.b32 	%r545, %r543, %r544, 28;
	shf.l.wrap.b32 	%r546, %r544, %r543, 28;
	mov.b64 	%rd508, {%r546, %r545};
	xor.b64  	%rd509, %rd507, %rd508;
	mov.b64 	{%r547, %r548}, %rd507;
	shf.l.wrap.b32 	%r549, %r548, %r547, 17;
	shf.l.wrap.b32 	%r550, %r547, %r548, 17;
	mov.b64 	%rd510, {%r550, %r549};
	shl.b64 	%rd511, %rd509, 21;
	xor.b64  	%rd512, %rd510, %rd511;
	xor.b64  	%rd513, %rd512, %rd509;
	mov.b64 	{%r551, %r552}, %rd509;
	shf.l.wrap.b32 	%r553, %r551, %r552, 28;
	shf.l.wrap.b32 	%r554, %r552, %r551, 28;
	mov.b64 	%rd514, {%r554, %r553};
	xor.b64  	%rd515, %rd513, %rd514;
	mov.b64 	{%r555, %r556}, %rd513;
	shf.l.wrap.b32 	%r557, %r556, %r555, 17;
	shf.l.wrap.b32 	%r558, %r555, %r556, 17;
	mov.b64 	%rd516, {%r558, %r557};
	shl.b64 	%rd517, %rd515, 21;
	xor.b64  	%rd518, %rd516, %rd517;
	xor.b64  	%rd519, %rd518, %rd515;
	mov.b64 	{%r559, %r560}, %rd515;
	shf.l.wrap.b32 	%r561, %r559, %r560, 28;
	shf.l.wrap.b32 	%r562, %r560, %r559, 28;
	mov.b64 	%rd520, {%r562, %r561};
	xor.b64  	%rd521, %rd519, %rd520;
	mov.b64 	{%r563, %r564}, %rd519;
	shf.l.wrap.b32 	%r565, %r564, %r563, 17;
	shf.l.wrap.b32 	%r566, %r563, %r564, 17;
	mov.b64 	%rd522, {%r566, %r565};
	shl.b64 	%rd523, %rd521, 21;
	xor.b64  	%rd524, %rd522, %rd523;
	xor.b64  	%rd525, %rd524, %rd521;
	mov.b64 	{%r567, %r568}, %rd521;
	shf.l.wrap.b32 	%r569, %r567, %r568, 28;
	shf.l.wrap.b32 	%r570, %r568, %r567, 28;
	mov.b64 	%rd526, {%r570, %r569};
	xor.b64  	%rd527, %rd525, %rd526;
	mov.b64 	{%r571, %r572}, %rd525;
	shf.l.wrap.b32 	%r573, %r572, %r571, 17;
	shf.l.wrap.b32 	%r574, %r571, %r572, 17;
	mov.b64 	%rd528, {%r574, %r573};
	shl.b64 	%rd529, %rd527, 21;
	xor.b64  	%rd530, %rd528, %rd529;
	xor.b64  	%rd531, %rd530, %rd527;
	mov.b64 	{%r575, %r576}, %rd527;
	shf.l.wrap.b32 	%r577, %r575, %r576, 28;
	shf.l.wrap.b32 	%r578, %r576, %r575, 28;
	mov.b64 	%rd532, {%r578, %r577};
	xor.b64  	%rd533, %rd531, %rd532;
	mov.b64 	{%r579, %r580}, %rd531;
	shf.l.wrap.b32 	%r581, %r580, %r579, 17;
	shf.l.wrap.b32 	%r582, %r579, %r580, 17;
	mov.b64 	%rd534, {%r582, %r581};
	shl.b64 	%rd535, %rd533, 21;
	xor.b64  	%rd536, %rd534, %rd535;
	xor.b64  	%rd537, %rd536, %rd533;
	mov.b64 	{%r583, %r584}, %rd533;
	shf.l.wrap.b32 	%r585, %r583, %r584, 28;
	shf.l.wrap.b32 	%r586, %r584, %r583, 28;
	mov.b64 	%rd538, {%r586, %r585};
	xor.b64  	%rd539, %rd537, %rd538;
	mov.b64 	{%r587, %r588}, %rd537;
	shf.l.wrap.b32 	%r589, %r588, %r587, 17;
	shf.l.wrap.b32 	%r590, %r587, %r588, 17;
	mov.b64 	%rd540, {%r590, %r589};
	shl.b64 	%rd541, %rd539, 21;
	xor.b64  	%rd542, %rd540, %rd541;
	xor.b64  	%rd543, %rd542, %rd539;
	mov.b64 	{%r591, %r592}, %rd539;
	shf.l.wrap.b32 	%r593, %r591, %r592, 28;
	shf.l.wrap.b32 	%r594, %r592, %r591, 28;
	mov.b64 	%rd544, {%r594, %r593};
	xor.b64  	%rd545, %rd543, %rd544;
	mov.b64 	{%r595, %r596}, %rd543;
	shf.l.wrap.b32 	%r597, %r596, %r595, 17;
	shf.l.wrap.b32 	%r598, %r595, %r596, 17;
	mov.b64 	%rd546, {%r598, %r597};
	shl.b64 	%rd547, %rd545, 21;
	xor.b64  	%rd548, %rd546, %rd547;
	xor.b64  	%rd549, %rd548, %rd545;
	mov.b64 	{%r599, %r600}, %rd545;
	shf.l.wrap.b32 	%r601, %r599, %r600, 28;
	shf.l.wrap.b32 	%r602, %r600, %r599, 28;
	mov.b64 	%rd550, {%r602, %r601};
	xor.b64  	%rd551, %rd549, %rd550;
	mov.b64 	{%r603, %r604}, %rd549;
	shf.l.wrap.b32 	%r605, %r604, %r603, 17;
	shf.l.wrap.b32 	%r606, %r603, %r604, 17;
	mov.b64 	%rd552, {%r606, %r605};
	shl.b64 	%rd553, %rd551, 21;
	xor.b64  	%rd554, %rd552, %rd553;
	xor.b64  	%rd555, %rd554, %rd551;
	mov.b64 	{%r607, %r608}, %rd551;
	shf.l.wrap.b32 	%r609, %r607, %r608, 28;
	shf.l.wrap.b32 	%r610, %r608, %r607, 28;
	mov.b64 	%rd556, {%r610, %r609};
	xor.b64  	%rd557, %rd555, %rd556;
	mov.b64 	{%r611, %r612}, %rd555;
	shf.l.wrap.b32 	%r613, %r612, %r611, 17;
	shf.l.wrap.b32 	%r614, %r611, %r612, 17;
	mov.b64 	%rd558, {%r614, %r613};
	shl.b64 	%rd559, %rd557, 21;
	xor.b64  	%rd560, %rd558, %rd559;
	xor.b64  	%rd561, %rd560, %rd557;
	mov.b64 	{%r615, %r616}, %rd557;
	shf.l.wrap.b32 	%r617, %r615, %r616, 28;
	shf.l.wrap.b32 	%r618, %r616, %r615, 28;
	mov.b64 	%rd562, {%r618, %r617};
	xor.b64  	%rd563, %rd561, %rd562;
	mov.b64 	{%r619, %r620}, %rd561;
	shf.l.wrap.b32 	%r621, %r620, %r619, 17;
	shf.l.wrap.b32 	%r622, %r619, %r620, 17;
	mov.b64 	%rd564, {%r622, %r621};
	shl.b64 	%rd565, %rd563, 21;
	xor.b64  	%rd566, %rd564, %rd565;
	xor.b64  	%rd567, %rd566, %rd563;
	mov.b64 	{%r623, %r624}, %rd563;
	shf.l.wrap.b32 	%r625, %r623, %r624, 28;
	shf.l.wrap.b32 	%r626, %r624, %r623, 28;
	mov.b64 	%rd568, {%r626, %r625};
	xor.b64  	%rd569, %rd567, %rd568;
	mov.b64 	{%r627, %r628}, %rd567;
	shf.l.wrap.b32 	%r629, %r628, %r627, 17;
	shf.l.wrap.b32 	%r630, %r627, %r628, 17;
	mov.b64 	%rd570, {%r630, %r629};
	shl.b64 	%rd571, %rd569, 21;
	xor.b64  	%rd572, %rd570, %rd571;
	xor.b64  	%rd573, %rd572, %rd569;
	mov.b64 	{%r631, %r632}, %rd569;
	shf.l.wrap.b32 	%r633, %r631, %r632, 28;
	shf.l.wrap.b32 	%r634, %r632, %r631, 28;
	mov.b64 	%rd574, {%r634, %r633};
	xor.b64  	%rd575, %rd573, %rd574;
	mov.b64 	{%r635, %r636}, %rd573;
	shf.l.wrap.b32 	%r637, %r636, %r635, 17;
	shf.l.wrap.b32 	%r638, %r635, %r636, 17;
	mov.b64 	%rd576, {%r638, %r637};
	shl.b64 	%rd577, %rd575, 21;
	xor.b64  	%rd578, %rd576, %rd577;
	xor.b64  	%rd579, %rd578, %rd575;
	mov.b64 	{%r639, %r640}, %rd575;
	shf.l.wrap.b32 	%r641, %r639, %r640, 28;
	shf.l.wrap.b32 	%r642, %r640, %r639, 28;
	mov.b64 	%rd580, {%r642, %r641};
	xor.b64  	%rd581, %rd579, %rd580;
	mov.b64 	{%r643, %r644}, %rd579;
	shf.l.wrap.b32 	%r645, %r644, %r643, 17;
	shf.l.wrap.b32 	%r646, %r643, %r644, 17;
	mov.b64 	%rd582, {%r646, %r645};
	shl.b64 	%rd583, %rd581, 21;
	xor.b64  	%rd584, %rd582, %rd583;
	xor.b64  	%rd585, %rd584, %rd581;
	mov.b64 	{%r647, %r648}, %rd581;
	shf.l.wrap.b32 	%r649, %r647, %r648, 28;
	shf.l.wrap.b32 	%r650, %r648, %r647, 28;
	mov.b64 	%rd586, {%r650, %r649};
	add.s64 	%rd587, %rd585, %rd586;
	mov.b64 	{%r651, %r652}, %rd587;
	shf.l.wrap.b32 	%r653, %r651, %r652, 17;
	shf.l.wrap.b32 	%r654, %r652, %r651, 17;
	mov.b64 	%rd588, {%r654, %r653};
	add.s64 	%rd589, %rd588, %rd585;
	xor.b64  	%rd590, %rd585, %rd586;
	mov.b64 	{%r655, %r656}, %rd585;
	shf.l.wrap.b32 	%r657, %r656, %r655, 17;
	shf.l.wrap.b32 	%r658, %r655, %r656, 17;
	mov.b64 	%rd591, {%r658, %r657};
	shl.b64 	%rd592, %rd590, 21;
	xor.b64  	%rd593, %rd591, %rd592;
	xor.b64  	%rd594, %rd593, %rd590;
	mov.b64 	{%r659, %r660}, %rd590;
	shf.l.wrap.b32 	%r661, %r659, %r660, 28;
	shf.l.wrap.b32 	%r662, %r660, %r659, 28;
	mov.b64 	%rd595, {%r662, %r661};
	shr.u64 	%rd596, %rd589, 60;
	cvt.u32.u64 	%r24, %rd596;
	add.s64 	%rd597, %rd594, %rd595;
	mov.b64 	{%r663, %r664}, %rd597;
	shf.l.wrap.b32 	%r665, %r663, %r664, 17;
	shf.l.wrap.b32 	%r666, %r664, %r663, 17;
	mov.b64 	%rd598, {%r666, %r665};
	add.s64 	%rd599, %rd598, %rd594;
	xor.b64  	%rd600, %rd594, %rd595;
	mov.b64 	{%r667, %r668}, %rd594;
	shf.l.wrap.b32 	%r669, %r668, %r667, 17;
	shf.l.wrap.b32 	%r670, %r667, %r668, 17;
	mov.b64 	%rd601, {%r670, %r669};
	shl.b64 	%rd602, %rd600, 21;
	xor.b64  	%rd603, %rd601, %rd602;
	xor.b64  	%rd815, %rd603, %rd600;
	mov.b64 	{%r671, %r672}, %rd600;
	shf.l.wrap.b32 	%r673, %r671, %r672, 28;
	shf.l.wrap.b32 	%r674, %r672, %r671, 28;
	mov.b64 	%rd816, {%r674, %r673};
	shr.u64 	%rd604, %rd599, 60;
	cvt.u32.u64 	%r25, %rd604;
$L__BB0_29:
	add.s64 	%rd605, %rd816, %rd815;
	mov.b64 	{%r675, %r676}, %rd605;
	shf.l.wrap.b32 	%r677, %r675, %r676, 17;
	shf.l.wrap.b32 	%r678, %r676, %r675, 17;
	mov.b64 	%rd606, {%r678, %r677};
	add.s64 	%rd607, %rd606, %rd815;
	xor.b64  	%rd608, %rd816, %rd815;
	mov.b64 	{%r679, %r680}, %rd815;
	shf.l.wrap.b32 	%r681, %r680, %r679, 17;
	shf.l.wrap.b32 	%r682, %r679, %r680, 17;
	mov.b64 	%rd609, {%r682, %r681};
	shl.b64 	%rd610, %rd608, 21;
	xor.b64  	%rd611, %rd609, %rd610;
	xor.b64  	%rd815, %rd611, %rd608;
	mov.b64 	{%r683, %r684}, %rd608;
	shf.l.wrap.b32 	%r685, %r683, %r684, 28;
	shf.l.wrap.b32 	%r686, %r684, %r683, 28;
	mov.b64 	%rd816, {%r686, %r685};
	shr.u64 	%rd612, %rd607, 33;
	cvt.u32.u64 	%r687, %rd612;
	mul.hi.u32 	%r688, %r687, 424194301;
	shr.u32 	%r689, %r688, 3;
	mul.lo.s32 	%r690, %r689, 81;
	sub.s32 	%r26, %r687, %r690;
	add.s32 	%r691, %r690, 80;
	setp.lt.s32 	%p19, %r691, 0;
	@%p19 bra 	$L__BB0_29;
$L__BB0_30:
	add.s64 	%rd613, %rd816, %rd815;
	mov.b64 	{%r692, %r693}, %rd613;
	shf.l.wrap.b32 	%r694, %r692, %r693, 17;
	shf.l.wrap.b32 	%r695, %r693, %r692, 17;
	mov.b64 	%rd614, {%r695, %r694};
	add.s64 	%rd615, %rd614, %rd815;
	xor.b64  	%rd616, %rd816, %rd815;
	mov.b64 	{%r696, %r697}, %rd815;
	shf.l.wrap.b32 	%r698, %r697, %r696, 17;
	shf.l.wrap.b32 	%r699, %r696, %r697, 17;
	mov.b64 	%rd617, {%r699, %r698};
	shl.b64 	%rd618, %rd616, 21;
	xor.b64  	%rd619, %rd617, %rd618;
	xor.b64  	%rd815, %rd619, %rd616;
	mov.b64 	{%r700, %r701}, %rd616;
	shf.l.wrap.b32 	%r702, %r700, %r701, 28;
	shf.l.wrap.b32 	%r703, %r701, %r700, 28;
	mov.b64 	%rd816, {%r703, %r702};
	shr.u64 	%rd620, %rd615, 33;
	cvt.u32.u64 	%r704, %rd620;
	mul.hi.u32 	%r705, %r704, 424194301;
	shr.u32 	%r706, %r705, 3;
	mul.lo.s32 	%r707, %r706, 81;
	sub.s32 	%r27, %r704, %r707;
	add.s32 	%r708, %r707, 80;
	setp.lt.s32 	%p20, %r708, 0;
	@%p20 bra 	$L__BB0_30;
	add.s32 	%r709, %r26, %r27;
	add.s32 	%r28, %r709, -144;
	add.s32 	%r710, %r709, -138;
	setp.lt.u32 	%p21, %r710, -48;
	@%p21 bra 	$L__BB0_48;
	xor.b64  	%rd621, %rd815, %rd816;
	mov.b64 	{%r711, %r712}, %rd815;
	shf.l.wrap.b32 	%r713, %r712, %r711, 17;
	shf.l.wrap.b32 	%r714, %r711, %r712, 17;
	mov.b64 	%rd622, {%r714, %r713};
	shl.b64 	%rd623, %rd621, 21;
	xor.b64  	%rd624, %rd622, %rd623;
	xor.b64  	%rd819, %rd624, %rd621;
	mov.b64 	{%r715, %r716}, %rd621;
	shf.l.wrap.b32 	%r717, %r715, %r716, 28;
	shf.l.wrap.b32 	%r718, %r716, %r715, 28;
	mov.b64 	%rd820, {%r718, %r717};
$L__BB0_33:
	add.s64 	%rd625, %rd820, %rd819;
	mov.b64 	{%r719, %r720}, %rd625;
	shf.l.wrap.b32 	%r721, %r719, %r720, 17;
	shf.l.wrap.b32 	%r722, %r720, %r719, 17;
	mov.b64 	%rd626, {%r722, %r721};
	add.s64 	%rd627, %rd626, %rd819;
	xor.b64  	%rd628, %rd820, %rd819;
	mov.b64 	{%r723, %r724}, %rd819;
	shf.l.wrap.b32 	%r725, %r724, %r723, 17;
	shf.l.wrap.b32 	%r726, %r723, %r724, 17;
	mov.b64 	%rd629, {%r726, %r725};
	shl.b64 	%rd630, %rd628, 21;
	xor.b64  	%rd631, %rd629, %rd630;
	xor.b64  	%rd819, %rd631, %rd628;
	mov.b64 	{%r727, %r728}, %rd628;
	shf.l.wrap.b32 	%r729, %r727, %r728, 28;
	shf.l.wrap.b32 	%r730, %r728, %r727, 28;
	mov.b64 	%rd820, {%r730, %r729};
	shr.u64 	%rd632, %rd627, 33;
	cvt.u32.u64 	%r731, %rd632;
	mul.hi.u32 	%r732, %r731, 1431655766;
	mad.lo.s32 	%r733, %r732, 3, 2;
	setp.lt.s32 	%p22, %r733, 0;
	@%p22 bra 	$L__BB0_33;
$L__BB0_34:
	add.s64 	%rd633, %rd820, %rd819;
	mov.b64 	{%r734, %r735}, %rd633;
	shf.l.wrap.b32 	%r736, %r734, %r735, 17;
	shf.l.wrap.b32 	%r737, %r735, %r734, 17;
	mov.b64 	%rd634, {%r737, %r736};
	add.s64 	%rd635, %rd634, %rd819;
	xor.b64  	%rd636, %rd820, %rd819;
	mov.b64 	{%r738, %r739}, %rd819;
	shf.l.wrap.b32 	%r740, %r739, %r738, 17;
	shf.l.wrap.b32 	%r741, %r738, %r739, 17;
	mov.b64 	%rd637, {%r741, %r740};
	shl.b64 	%rd638, %rd636, 21;
	xor.b64  	%rd639, %rd637, %rd638;
	xor.b64  	%rd819, %rd639, %rd636;
	mov.b64 	{%r742, %r743}, %rd636;
	shf.l.wrap.b32 	%r744, %r742, %r743, 28;
	shf.l.wrap.b32 	%r745, %r743, %r742, 28;
	mov.b64 	%rd820, {%r745, %r744};
	shr.u64 	%rd640, %rd635, 33;
	cvt.u32.u64 	%r746, %rd640;
	mul.hi.u32 	%r747, %r746, 1431655766;
	mad.lo.s32 	%r748, %r747, 3, 2;
	setp.lt.s32 	%p23, %r748, 0;
	@%p23 bra 	$L__BB0_34;
	xor.b64  	%rd641, %rd819, %rd820;
	mov.b64 	{%r749, %r750}, %rd819;
	shf.l.wrap.b32 	%r751, %r750, %r749, 17;
	shf.l.wrap.b32 	%r752, %r749, %r750, 17;
	mov.b64 	%rd642, {%r752, %r751};
	shl.b64 	%rd643, %rd641, 21;
	xor.b64  	%rd644, %rd642, %rd643;
	xor.b64  	%rd645, %rd644, %rd641;
	mov.b64 	{%r753, %r754}, %rd641;
	shf.l.wrap.b32 	%r755, %r753, %r754, 28;
	shf.l.wrap.b32 	%r756, %r754, %r753, 28;
	mov.b64 	%rd646, {%r756, %r755};
	xor.b64  	%rd647, %rd645, %rd646;
	mov.b64 	{%r757, %r758}, %rd645;
	shf.l.wrap.b32 	%r759, %r758, %r757, 17;
	shf.l.wrap.b32 	%r760, %r757, %r758, 17;
	mov.b64 	%rd648, {%r760, %r759};
	shl.b64 	%rd649, %rd647, 21;
	xor.b64  	%rd650, %rd648, %rd649;
	xor.b64  	%rd651, %rd650, %rd647;
	mov.b64 	{%r761, %r762}, %rd647;
	shf.l.wrap.b32 	%r763, %r761, %r762, 28;
	shf.l.wrap.b32 	%r764, %r762, %r761, 28;
	mov.b64 	%rd652, {%r764, %r763};
	xor.b64  	%rd653, %rd651, %rd652;
	mov.b64 	{%r765, %r766}, %rd651;
	shf.l.wrap.b32 	%r767, %r766, %r765, 17;
	shf.l.wrap.b32 	%r768, %r765, %r766, 17;
	mov.b64 	%rd654, {%r768, %r767};
	shl.b64 	%rd655, %rd653, 21;
	xor.b64  	%rd656, %rd654, %rd655;
	xor.b64  	%rd657, %rd656, %rd653;
	mov.b64 	{%r769, %r770}, %rd653;
	shf.l.wrap.b32 	%r771, %r769, %r770, 28;
	shf.l.wrap.b32 	%r772, %r770, %r769, 28;
	mov.b64 	%rd658, {%r772, %r771};
	xor.b64  	%rd659, %rd657, %rd658;
	mov.b64 	{%r773, %r774}, %rd657;
	shf.l.wrap.b32 	%r775, %r774, %r773, 17;
	shf.l.wrap.b32 	%r776, %r773, %r774, 17;
	mov.b64 	%rd660, {%r776, %r775};
	shl.b64 	%rd661, %rd659, 21;
	xor.b64  	%rd662, %rd660, %rd661;
	xor.b64  	%rd663, %rd662, %rd659;
	mov.b64 	{%r777, %r778}, %rd659;
	shf.l.wrap.b32 	%r779, %r777, %r778, 28;
	shf.l.wrap.b32 	%r780, %r778, %r777, 28;
	mov.b64 	%rd664, {%r780, %r779};
	xor.b64  	%rd665, %rd663, %rd664;
	mov.b64 	{%r781, %r782}, %rd663;
	shf.l.wrap.b32 	%r783, %r782, %r781, 17;
	shf.l.wrap.b32 	%r784, %r781, %r782, 17;
	mov.b64 	%rd666, {%r784, %r783};
	shl.b64 	%rd667, %rd665, 21;
	xor.b64  	%rd668, %rd666, %rd667;
	xor.b64  	%rd669, %rd668, %rd665;
	mov.b64 	{%r785, %r786}, %rd665;
	shf.l.wrap.b32 	%r787, %r785, %r786, 28;
	shf.l.wrap.b32 	%r788, %r786, %r785, 28;
	mov.b64 	%rd670, {%r788, %r787};
	xor.b64  	%rd671, %rd669, %rd670;
	mov.b64 	{%r789, %r790}, %rd669;
	shf.l.wrap.b32 	%r791, %r790, %r789, 17;
	shf.l.wrap.b32 	%r792, %r789, %r790, 17;
	mov.b64 	%rd672, {%r792, %r791};
	shl.b64 	%rd673, %rd671, 21;
	xor.b64  	%rd674, %rd672, %rd673;
	xor.b64  	%rd675, %rd674, %rd671;
	mov.b64 	{%r793, %r794}, %rd671;
	shf.l.wrap.b32 	%r795, %r793, %r794, 28;
	shf.l.wrap.b32 	%r796, %r794, %r793, 28;
	mov.b64 	%rd676, {%r796, %r795};
	xor.b64  	%rd677, %rd675, %rd676;
	mov.b64 	{%r797, %r798}, %rd675;
	shf.l.wrap.b32 	%r799, %r798, %r797, 17;
	shf.l.wrap.b32 	%r800, %r797, %r798, 17;
	mov.b64 	%rd678, {%r800, %r799};
	shl.b64 	%rd679, %rd677, 21;
	xor.b64  	%rd680, %rd678, %rd679;
	xor.b64  	%rd681, %rd680, %rd677;
	mov.b64 	{%r801, %r802}, %rd677;
	shf.l.wrap.b32 	%r803, %r801, %r802, 28;
	shf.l.wrap.b32 	%r804, %r802, %r801, 28;
	mov.b64 	%rd682, {%r804, %r803};
	xor.b64  	%rd683, %rd681, %rd682;
	mov.b64 	{%r805, %r806}, %rd681;
	shf.l.wrap.b32 	%r807, %r806, %r805, 17;
	shf.l.wrap.b32 	%r808, %r805, %r806, 17;
	mov.b64 	%rd684, {%r808, %r807};
	shl.b64 	%rd685, %rd683, 21;
	xor.b64  	%rd686, %rd684, %rd685;
	xor.b64  	%rd687, %rd686, %rd683;
	mov.b64 	{%r809, %r810}, %rd683;
	shf.l.wrap.b32 	%r811, %r809, %r810, 28;
	shf.l.wrap.b32 	%r812, %r810, %r809, 28;
	mov.b64 	%rd688, {%r812, %r811};
	xor.b64  	%rd689, %rd687, %rd688;
	mov.b64 	{%r813, %r814}, %rd687;
	shf.l.wrap.b32 	%r815, %r814, %r813, 17;
	shf.l.wrap.b32 	%r816, %r813, %r814, 17;
	mov.b64 	%rd690, {%r816, %r815};
	shl.b64 	%rd691, %rd689, 21;
	xor.b64  	%rd692, %rd690, %rd691;
	xor.b64  	%rd693, %rd692, %rd689;
	mov.b64 	{%r817, %r818}, %rd689;
	shf.l.wrap.b32 	%r819, %r817, %r818, 28;
	shf.l.wrap.b32 	%r820, %r818, %r817, 28;
	mov.b64 	%rd694, {%r820, %r819};
	xor.b64  	%rd695, %rd693, %rd694;
	mov.b64 	{%r821, %r822}, %rd693;
	shf.l.wrap.b32 	%r823, %r822, %r821, 17;
	shf.l.wrap.b32 	%r824, %r821, %r822, 17;
	mov.b64 	%rd696, {%r824, %r823};
	shl.b64 	%rd697, %rd695, 21;
	xor.b64  	%rd698, %rd696, %rd697;
	xor.b64  	%rd699, %rd698, %rd695;
	mov.b64 	{%r825, %r826}, %rd695;
	shf.l.wrap.b32 	%r827, %r825, %r826, 28;
	shf.l.wrap.b32 	%r828, %r826, %r825, 28;
	mov.b64 	%rd700, {%r828, %r827};
	xor.b64  	%rd701, %rd699, %rd700;
	mov.b64 	{%r829, %r830}, %rd699;
	shf.l.wrap.b32 	%r831, %r830, %r829, 17;
	shf.l.wrap.b32 	%r832, %r829, %r830, 17;
	mov.b64 	%rd702, {%r832, %r831};
	shl.b64 	%rd703, %rd701, 21;
	xor.b64  	%rd704, %rd702, %rd703;
	xor.b64  	%rd705, %rd704, %rd701;
	mov.b64 	{%r833, %r834}, %rd701;
	shf.l.wrap.b32 	%r835, %r833, %r834, 28;
	shf.l.wrap.b32 	%r836, %r834, %r833, 28;
	mov.b64 	%rd706, {%r836, %r835};
	xor.b64  	%rd707, %rd705, %rd706;
	mov.b64 	{%r837, %r838}, %rd705;
	shf.l.wrap.b32 	%r839, %r838, %r837, 17;
	shf.l.wrap.b32 	%r840, %r837, %r838, 17;
	mov.b64 	%rd708, {%r840, %r839};
	shl.b64 	%rd709, %rd707, 21;
	xor.b64  	%rd710, %rd708, %rd709;
	xor.b64  	%rd711, %rd710, %rd707;
	mov.b64 	{%r841, %r842}, %rd707;
	shf.l.wrap.b32 	%r843, %r841, %r842, 28;
	shf.l.wrap.b32 	%r844, %r842, %r841, 28;
	mov.b64 	%rd712, {%r844, %r843};
	xor.b64  	%rd713, %rd711, %rd712;
	mov.b64 	{%r845, %r846}, %rd711;
	shf.l.wrap.b32 	%r847, %r846, %r845, 17;
	shf.l.wrap.b32 	%r848, %r845, %r846, 17;
	mov.b64 	%rd714, {%r848, %r847};
	shl.b64 	%rd715, %rd713, 21;
	xor.b64  	%rd716, %rd714, %rd715;
	xor.b64  	%rd717, %rd716, %rd713;
	mov.b64 	{%r849, %r850}, %rd713;
	shf.l.wrap.b32 	%r851, %r849, %r850, 28;
	shf.l.wrap.b32 	%r852, %r850, %r849, 28;
	mov.b64 	%rd718, {%r852, %r851};
	xor.b64  	%rd719, %rd717, %rd718;
	mov.b64 	{%r853, %r854}, %rd717;
	shf.l.wrap.b32 	%r855, %r854, %r853, 17;
	shf.l.wrap.b32 	%r856, %r853, %r854, 17;
	mov.b64 	%rd720, {%r856, %r855};
	shl.b64 	%rd721, %rd719, 21;
	xor.b64  	%rd722, %rd720, %rd721;
	xor.b64  	%rd723, %rd722, %rd719;
	mov.b64 	{%r857, %r858}, %rd719;
	shf.l.wrap.b32 	%r859, %r857, %r858, 28;
	shf.l.wrap.b32 	%r860, %r858, %r857, 28;
	mov.b64 	%rd724, {%r860, %r859};
	xor.b64  	%rd725, %rd723, %rd724;
	mov.b64 	{%r861, %r862}, %rd723;
	shf.l.wrap.b32 	%r863, %r862, %r861, 17;
	shf.l.wrap.b32 	%r864, %r861, %r862, 17;
	mov.b64 	%rd726, {%r864, %r863};
	shl.b64 	%rd727, %rd725, 21;
	xor.b64  	%rd728, %rd726, %rd727;
	xor.b64  	%rd729, %rd728, %rd725;
	mov.b64 	{%r865, %r866}, %rd725;
	shf.l.wrap.b32 	%r867, %r865, %r866, 28;
	shf.l.wrap.b32 	%r868, %r866, %r865, 28;
	mov.b64 	%rd730, {%r868, %r867};
	xor.b64  	%rd731, %rd729, %rd730;
	mov.b64 	{%r869, %r870}, %rd729;
	shf.l.wrap.b32 	%r871, %r870, %r869, 17;
	shf.l.wrap.b32 	%r872, %r869, %r870, 17;
	mov.b64 	%rd732, {%r872, %r871};
	shl.b64 	%rd733, %rd731, 21;
	xor.b64  	%rd734, %rd732, %rd733;
	xor.b64  	%rd735, %rd734, %rd731;
	mov.b64 	{%r873, %r874}, %rd731;
	shf.l.wrap.b32 	%r875, %r873, %r874, 28;
	shf.l.wrap.b32 	%r876, %r874, %r873, 28;
	mov.b64 	%rd736, {%r876, %r875};
	add.s64 	%rd737, %rd735, %rd736;
	mov.b64 	{%r877, %r878}, %rd737;
	shf.l.wrap.b32 	%r879, %r877, %r878, 17;
	shf.l.wrap.b32 	%r880, %r878, %r877, 17;
	mov.b64 	%rd738, {%r880, %r879};
	add.s64 	%rd739, %rd738, %rd735;
	xor.b64  	%rd740, %rd735, %rd736;
	mov.b64 	{%r881, %r882}, %rd735;
	shf.l.wrap.b32 	%r883, %r882, %r881, 17;
	shf.l.wrap.b32 	%r884, %r881, %r882, 17;
	mov.b64 	%rd741, {%r884, %r883};
	shl.b64 	%rd742, %rd740, 21;
	xor.b64  	%rd743, %rd741, %rd742;
	xor.b64  	%rd744, %rd743, %rd740;
	mov.b64 	{%r885, %r886}, %rd740;
	shf.l.wrap.b32 	%r887, %r885, %r886, 28;
	shf.l.wrap.b32 	%r888, %r886, %r885, 28;
	mov.b64 	%rd745, {%r888, %r887};
	shr.u64 	%rd746, %rd739, 60;
	cvt.u32.u64 	%r29, %rd746;
	add.s64 	%rd747, %rd744, %rd745;
	mov.b64 	{%r889, %r890}, %rd747;
	shf.l.wrap.b32 	%r891, %r889, %r890, 17;
	shf.l.wrap.b32 	%r892, %r890, %r889, 17;
	mov.b64 	%rd748, {%r892, %r891};
	add.s64 	%rd749, %rd748, %rd744;
	xor.b64  	%rd750, %rd744, %rd745;
	mov.b64 	{%r893, %r894}, %rd744;
	shf.l.wrap.b32 	%r895, %r894, %r893, 17;
	shf.l.wrap.b32 	%r896, %r893, %r894, 17;
	mov.b64 	%rd751, {%r896, %r895};
	shl.b64 	%rd752, %rd750, 21;
	xor.b64  	%rd753, %rd751, %rd752;
	xor.b64  	%rd823, %rd753, %rd750;
	mov.b64 	{%r897, %r898}, %rd750;
	shf.l.wrap.b32 	%r899, %r897, %r898, 28;
	shf.l.wrap.b32 	%r900, %r898, %r897, 28;
	mov.b64 	%rd824, {%r900, %r899};
	shr.u64 	%rd754, %rd749, 60;
	cvt.u32.u64 	%r30, %rd754;
$L__BB0_36:
	add.s64 	%rd755, %rd824, %rd823;
	mov.b64 	{%r901, %r902}, %rd755;
	shf.l.wrap.b32 	%r903, %r901, %r902, 17;
	shf.l.wrap.b32 	%r904, %r902, %r901, 17;
	mov.b64 	%rd756, {%r904, %r903};
	add.s64 	%rd757, %rd756, %rd823;
	xor.b64  	%rd758, %rd824, %rd823;
	mov.b64 	{%r905, %r906}, %rd823;
	shf.l.wrap.b32 	%r907, %r906, %r905, 17;
	shf.l.wrap.b32 	%r908, %r905, %r906, 17;
	mov.b64 	%rd759, {%r908, %r907};
	shl.b64 	%rd760, %rd758, 21;
	xor.b64  	%rd761, %rd759, %rd760;
	xor.b64  	%rd823, %rd761, %rd758;
	mov.b64 	{%r909, %r910}, %rd758;
	shf.l.wrap.b32 	%r911, %r909, %r910, 28;
	shf.l.wrap.b32 	%r912, %r910, %r909, 28;
	mov.b64 	%rd824, {%r912, %r911};
	shr.u64 	%rd762, %rd757, 33;
	cvt.u32.u64 	%r913, %rd762;
	mul.hi.u32 	%r914, %r913, 424194301;
	shr.u32 	%r915, %r914, 3;
	mul.lo.s32 	%r916, %r915, 81;
	sub.s32 	%r31, %r913, %r916;
	add.s32 	%r917, %r916, 80;
	setp.lt.s32 	%p24, %r917, 0;
	@%p24 bra 	$L__BB0_36;
$L__BB0_37:
	add.s64 	%rd763, %rd824, %rd823;
	mov.b64 	{%r918, %r919}, %rd763;
	shf.l.wrap.b32 	%r920, %r918, %r919, 17;
	shf.l.wrap.b32 	%r921, %r919, %r918, 17;
	mov.b64 	%rd764, {%r921, %r920};
	add.s64 	%rd765, %rd764, %rd823;
	xor.b64  	%rd766, %rd824, %rd823;
	mov.b64 	{%r922, %r923}, %rd823;
	shf.l.wrap.b32 	%r924, %r923, %r922, 17;
	shf.l.wrap.b32 	%r925, %r922, %r923, 17;
	mov.b64 	%rd767, {%r925, %r924};
	shl.b64 	%rd768, %rd766, 21;
	xor.b64  	%rd769, %rd767, %rd768;
	xor.b64  	%rd823, %rd769, %rd766;
	mov.b64 	{%r926, %r927}, %rd766;
	shf.l.wrap.b32 	%r928, %r926, %r927, 28;
	shf.l.wrap.b32 	%r929, %r927, %r926, 28;
	mov.b64 	%rd824, {%r929, %r928};
	shr.u64 	%rd770, %rd765, 33;
	cvt.u32.u64 	%r930, %rd770;
	mul.hi.u32 	%r931, %r930, 424194301;
	shr.u32 	%r932, %r931, 3;
	mul.lo.s32 	%r933, %r932, 81;
	sub.s32 	%r32, %r930, %r933;
	add.s32 	%r934, %r933, 80;
	setp.lt.s32 	%p25, %r934, 0;
	@%p25 bra 	$L__BB0_37;
	add.s32 	%r935, %r31, %r32;
	add.s32 	%r33, %r935, -144;
	add.s32 	%r936, %r935, -138;
	setp.lt.u32 	%p26, %r936, -48;
	@%p26 bra 	$L__BB0_48;
	xor.b64  	%rd771, %rd823, %rd824;
	mov.b64 	{%r937, %r938}, %rd823;
	shf.l.wrap.b32 	%r939, %r938, %r937, 17;
	shf.l.wrap.b32 	%r940, %r937, %r938, 17;
	mov.b64 	%rd772, {%r940, %r939};
	shl.b64 	%rd773, %rd771, 21;
	xor.b64  	%rd774, %rd772, %rd773;
	xor.b64  	%rd825, %rd774, %rd771;
	mov.b64 	{%r941, %r942}, %rd771;
	shf.l.wrap.b32 	%r943, %r941, %r942, 28;
	shf.l.wrap.b32 	%r944, %r942, %r941, 28;
	mov.b64 	%rd826, {%r944, %r943};
$L__BB0_40:
	add.s64 	%rd775, %rd826, %rd825;
	mov.b64 	{%r945, %r946}, %rd775;
	shf.l.wrap.b32 	%r947, %r945, %r946, 17;
	shf.l.wrap.b32 	%r948, %r946, %r945, 17;
	mov.b64 	%rd776, {%r948, %r947};
	add.s64 	%rd777, %rd776, %rd825;
	xor.b64  	%rd778, %rd826, %rd825;
	mov.b64 	{%r949, %r950}, %rd825;
	shf.l.wrap.b32 	%r951, %r950, %r949, 17;
	shf.l.wrap.b32 	%r952, %r949, %r950, 17;
	mov.b64 	%rd779, {%r952, %r951};
	shl.b64 	%rd780, %rd778, 21;
	xor.b64  	%rd781, %rd779, %rd780;
	xor.b64  	%rd825, %rd781, %rd778;
	mov.b64 	{%r953, %r954}, %rd778;
	shf.l.wrap.b32 	%r955, %r953, %r954, 28;
	shf.l.wrap.b32 	%r956, %r954, %r953, 28;
	mov.b64 	%rd826, {%r956, %r955};
	shr.u64 	%rd782, %rd777, 33;
	cvt.u32.u64 	%r957, %rd782;
	mul.hi.u32 	%r958, %r957, 1431655766;
	mad.lo.s32 	%r959, %r958, 3, 2;
	setp.lt.s32 	%p27, %r959, 0;
	@%p27 bra 	$L__BB0_40;
	sub.s32 	%r960, %r6, %r1;
	mul.lo.s32 	%r961, %r960, %r960;
	sub.s32 	%r962, %r10, %r5;
	mad.lo.s32 	%r963, %r962, %r962, %r961;
	sub.s32 	%r964, %r7, %r2;
	mad.lo.s32 	%r965, %r964, %r964, %r963;
	setp.gt.u32 	%p28, %r965, 9;
	@%p28 bra 	$L__BB0_48;
	sub.s32 	%r966, %r11, %r1;
	mul.lo.s32 	%r967, %r966, %r966;
	sub.s32 	%r968, %r13, %r5;
	add.s32 	%r969, %r968, -64;
	mad.lo.s32 	%r970, %r969, %r969, %r967;
	sub.s32 	%r971, %r12, %r2;
	mad.lo.s32 	%r972, %r971, %r971, %r970;
	setp.gt.u32 	%p29, %r972, 9;
	@%p29 bra 	$L__BB0_48;
	sub.s32 	%r973, %r14, %r1;
	mul.lo.s32 	%r974, %r973, %r973;
	sub.s32 	%r975, %r18, %r5;
	mad.lo.s32 	%r976, %r975, %r975, %r974;
	sub.s32 	%r977, %r15, %r2;
	mad.lo.s32 	%r978, %r977, %r977, %r976;
	setp.gt.u32 	%p30, %r978, 9;
	@%p30 bra 	$L__BB0_48;
	sub.s32 	%r979, %r19, %r1;
	mul.lo.s32 	%r980, %r979, %r979;
	sub.s32 	%r981, %r23, %r5;
	mad.lo.s32 	%r982, %r981, %r981, %r980;
	sub.s32 	%r983, %r20, %r2;
	mad.lo.s32 	%r984, %r983, %r983, %r982;
	setp.gt.u32 	%p31, %r984, 9;
	@%p31 bra 	$L__BB0_48;
	sub.s32 	%r985, %r24, %r1;
	mul.lo.s32 	%r986, %r985, %r985;
	sub.s32 	%r987, %r28, %r5;
	mad.lo.s32 	%r988, %r987, %r987, %r986;
	sub.s32 	%r989, %r25, %r2;
	mad.lo.s32 	%r990, %r989, %r989, %r988;
	setp.gt.u32 	%p32, %r990, 9;
	@%p32 bra 	$L__BB0_48;
	sub.s32 	%r991, %r29, %r1;
	mul.lo.s32 	%r992, %r991, %r991;
	sub.s32 	%r993, %r33, %r5;
	mad.lo.s32 	%r994, %r993, %r993, %r992;
	sub.s32 	%r995, %r30, %r2;
	mad.lo.s32 	%r996, %r995, %r995, %r994;
	setp.gt.u32 	%p33, %r996, 9;
	@%p33 bra 	$L__BB0_48;
	ld.param.u64 	%rd786, [_Z6kernelmPm_param_1];
	cvta.to.global.u64 	%rd783, %rd786;
	mov.u32 	%r997, %ntid.x;
	mov.u32 	%r998, %ctaid.x;
	mov.u32 	%r999, %tid.x;
	mad.lo.s32 	%r1000, %r997, %r998, %r999;
	mul.wide.u32 	%rd784, %r1000, 8;
	add.s64 	%rd785, %rd783, %rd784;
	st.global.u64 	[%rd785], %rd1;
$L__BB0_48:
	ret;

}


// ===== COMPILED SASS (sm_100) =====

	.target	sm_100

	.elftype	@"ET_EXEC"


//--------------------- .note.nv.tkinfo           --------------------------
	.section	.note.nv.tkinfo,"",@"SHT_NOTE"
	.sectionflags	@"SHF_NOTE_NV_TKINFO"
	.tkinfo
        /*0018*/ 	.word	0x00000002
        /*0030*/ 	.string	""
        /*0030*/ 	.string	"ptxas"
        /*0030*/ 	.string	"Cuda compilation tools, release 13.0, V13.0.88"
        /*0030*/ 	.string	"Build cuda_13.0.r13.0/compiler.36424714_0"
        /*0030*/ 	.string	"-arch sm_100 -m 64 "



//--------------------- .note.nv.cuinfo           --------------------------
	.section	.note.nv.cuinfo,"",@"SHT_NOTE"
	.sectionflags	@"SHF_NOTE_NV_CUINFO"
        /*0018*/ 	.short	0x0002
        /*001a*/ 	.short	0x0064
        /*001c*/ 	.short	0x0082
	.zero		2


//--------------------- .nv.info                  --------------------------
	.section	.nv.info,"",@"SHT_CUDA_INFO"
	.align	4


	//----- nvinfo : EIATTR_REGCOUNT
	.align		4
        /*0000*/ 	.byte	0x04, 0x2f
        /*0002*/ 	.short	(.L_1 - .L_0)
	.align		4
.L_0:
        /*0004*/ 	.word	index@(_Z6kernelmPm)
        /*0008*/ 	.word	0x00000028


	//----- nvinfo : EIATTR_FRAME_SIZE
	.align		4
.L_1:
        /*000c*/ 	.byte	0x04, 0x11
        /*000e*/ 	.short	(.L_3 - .L_2)
	.align		4
.L_2:
        /*0010*/ 	.word	index@(_Z6kernelmPm)
        /*0014*/ 	.word	0x00000000


	//----- nvinfo : EIATTR_MIN_STACK_SIZE
	.align		4
.L_3:
        /*0018*/ 	.byte	0x04, 0x12
        /*001a*/ 	.short	(.L_5 - .L_4)
	.align		4
.L_4:
        /*001c*/ 	.word	index@(_Z6kernelmPm)
        /*0020*/ 	.word	0x00000000
.L_5:


//--------------------- .nv.compat                --------------------------
	.section	.nv.compat,"",@"SHT_CUDA_COMPAT_INFO"
	.align	4
        /*0000*/ 	.byte	0x02, 0x09, 0x00, 0x00, 0x02, 0x02, 0x01, 0x00, 0x02, 0x05, 0x05, 0x00, 0x03, 0x07, 0x01, 0x01
        /*0010*/ 	.byte	0x02, 0x03, 0x00, 0x00, 0x02, 0x06, 0x01, 0x00, 0x04, 0x0b, 0x08, 0x00, 0x01, 0x00, 0x00, 0x00
        /*0020*/ 	.byte	0x00, 0x00, 0x00, 0x00


//--------------------- .nv.info._Z6kernelmPm     --------------------------
	.section	.nv.info._Z6kernelmPm,"",@"SHT_CUDA_INFO"
	.sectionflags	@""
	.align	4


	//----- nvinfo : EIATTR_CUDA_API_VERSION
	.align		4
        /*0000*/ 	.byte	0x04, 0x37
        /*0002*/ 	.short	(.L_7 - .L_6)
.L_6:
        /*0004*/ 	.word	0x00000082


	//----- nvinfo : EIATTR_KPARAM_INFO
	.align		4
.L_7:
        /*0008*/ 	.byte	0x04, 0x17
        /*000a*/ 	.short	(.L_9 - .L_8)
.L_8:
        /*000c*/ 	.word	0x00000000
        /*0010*/ 	.short	0x0001
        /*0012*/ 	.short	0x0008
        /*0014*/ 	.byte	0x00, 0xf5, 0x21, 0x00


	//----- nvinfo : EIATTR_KPARAM_INFO
	.align		4
.L_9:
        /*0018*/ 	.byte	0x04, 0x17
        /*001a*/ 	.short	(.L_11 - .L_10)
.L_10:
        /*001c*/ 	.word	0x00000000
        /*0020*/ 	.short	0x0000
        /*0022*/ 	.short	0x0000
        /*0024*/ 	.byte	0x00, 0xf0, 0x21, 0x00


	//----- nvinfo : EIATTR_SPARSE_MMA_MASK
	.align		4
.L_11:
        /*0028*/ 	.byte	0x03, 0x50
        /*002a*/ 	.short	0x0000


	//----- nvinfo : EIATTR_MAXREG_COUNT
	.align		4
        /*002c*/ 	.byte	0x03, 0x1b
        /*002e*/ 	.short	0x00ff


	//----- nvinfo : EIATTR_MERCURY_ISA_VERSION
	.align		4
        /*0030*/ 	.byte	0x03, 0x5f
        /*0032*/ 	.short	0x0101


	//----- nvinfo : EIATTR_VRC_CTA_INIT_COUNT
	.align		4
        /*0034*/ 	.byte	0x02, 0x4a
	.zero		1
	.zero		1


	//----- nvinfo : EIATTR_EXIT_INSTR_OFFSETS
	.align		4
        /*0038*/ 	.byte	0x04, 0x1c
        /*003a*/ 	.short	(.L_13 - .L_12)


	//   ....[0]....
.L_12:
        /*003c*/ 	.word	0x00000490


	//   ....[1]....
        /*0040*/ 	.word	0x000016a0


	//   ....[2]....
        /*0044*/ 	.word	0x00001f40


	//   ....[3]....
        /*0048*/ 	.word	0x00002860


	//   ....[4]....
        /*004c*/ 	.word	0x00003d10


	//   ....[5]....
        /*0050*/ 	.word	0x000051b0


	//   ....[6]....
        /*0054*/ 	.word	0x00006620


	//   ....[7]....
        /*0058*/ 	.word	0x000066c0


	//   ....[8]....
        /*005c*/ 	.word	0x00006760


	//   ....[9]....
        /*0060*/ 	.word	0x00006800


	//   ....[10]....
        /*0064*/ 	.word	0x00006880


	//   ....[11]....
        /*0068*/ 	.word	0x00006900


	//   ....[12]....
        /*006c*/ 	.word	0x00006980


	//   ....[13]....
        /*0070*/ 	.word	0x000069f0


	//----- nvinfo : EIATTR_CRS_STACK_SIZE
	.align		4
.L_13:
        /*0074*/ 	.byte	0x04, 0x1e
        /*0076*/ 	.short	(.L_15 - .L_14)
.L_14:
        /*0078*/ 	.word	0x00000000


	//----- nvinfo : EIATTR_CBANK_PARAM_SIZE
	.align		4
.L_15:
        /*007c*/ 	.byte	0x03, 0x19
        /*007e*/ 	.short	0x0010


	//----- nvinfo : EIATTR_PARAM_CBANK
	.align		4
        /*0080*/ 	.byte	0x04, 0x0a
        /*0082*/ 	.short	(.L_17 - .L_16)
	.align		4
.L_16:
        /*0084*/ 	.word	index@(.nv.constant0._Z6kernelmPm)
        /*0088*/ 	.short	0x0380
        /*008a*/ 	.short	0x0010


	//----- nvinfo : EIATTR_SW_WAR
	.align		4
.L_17:
        /*008c*/ 	.byte	0x04, 0x36
        /*008e*/ 	.short	(.L_19 - .L_18)
.L_18:
        /*0090*/ 	.word	0x00000008
.L_19:


//--------------------- .nv.callgraph             --------------------------
	.section	.nv.callgraph,"",@"SHT_CUDA_CALLGRAPH"
	.align	4
	.sectionentsize	8
	.align		4
        /*0000*/ 	.word	0x00000000
	.align		4
        /*0004*/ 	.word	0xffffffff
	.align		4
        /*0008*/ 	.word	0x00000000
	.align		4
        /*000c*/ 	.word	0xfffffffe
	.align		4
        /*0010*/ 	.word	0x00000000
	.align		4
        /*0014*/ 	.word	0xfffffffd
	.align		4
        /*0018*/ 	.word	0x00000000
	.align		4
        /*001c*/ 	.word	0xfffffffc


//--------------------- .text._Z6kernelmPm        --------------------------
	.section	.text._Z6kernelmPm,"ax",@progbits
	.align	128
        .global         _Z6kernelmPm
        .type           _Z6kernelmPm,@function
        .size           _Z6kernelmPm,(.L_x_42 - _Z6kernelmPm)
        .other          _Z6kernelmPm,@"STO_CUDA_ENTRY STV_DEFAULT"
_Z6kernelmPm:
.text._Z6kernelmPm:
[----:B------:R-:W-:Y:S01]  /*0000*/  LDC R1, c[0x0][0x37c] ;  /* 0x0000df00ff017b82 */ /* 0x000fe20000000800 */
[----:B------:R-:W0:Y:S01]  /*0010*/  S2R R18, SR_CTAID.X ;  /* 0x0000000000127919 */ /* 0x000e220000002500 */
[----:B------:R-:W0:Y:S01]  /*0020*/  LDCU UR4, c[0x0][0x360] ;  /* 0x00006c00ff0477ac */ /* 0x000e220008000800 */
[----:B------:R-:W0:Y:S01]  /*0030*/  S2R R17, SR_TID.X ;  /* 0x0000000000117919 */ /* 0x000e220000002100 */
[----:B------:R-:W1:Y:S01]  /*0040*/  LDCU.64 UR6, c[0x0][0x380] ;  /* 0x00007000ff0677ac */ /* 0x000e620008000a00 */
[----:B0-----:R-:W-:-:S05]  /*0050*/  IMAD R2, R18, UR4, R17 ;  /* 0x0000000412027c24 */ /* 0x001fca000f8e0211 */
[----:B-1----:R-:W-:-:S05]  /*0060*/  IADD3 R2, P0, PT, R2, UR6, RZ ;  /* 0x0000000602027c10 */ /* 0x002fca000ff1e0ff */
[----:B------:R-:W-:Y:S01]  /*0070*/  IMAD.X R3, RZ, RZ, UR7, P0 ;  /* 0x00000007ff037e24 */ /* 0x000fe200080e06ff */
[----:B------:R-:W-:-:S04]  /*0080*/  IADD3 R9, P0, PT, R2, 0xea74, RZ ;  /* 0x0000ea7402097810 */ /* 0x000fc80007f1e0ff */
[----:B------:R-:W-:Y:S01]  /*0090*/  LOP3.LUT R9, R9, 0xf3bcc909, RZ, 0x3c, !PT ;  /* 0xf3bcc90909097812 */ /* 0x000fe200078e3cff */
[----:B------:R-:W-:-:S03]  /*00a0*/  IMAD.X R8, RZ, RZ, R3, P0 ;  /* 0x000000ffff087224 */ /* 0x000fc600000e0603 */
[----:B------:R-:W-:Y:S02]  /*00b0*/  IADD3 R5, P0, PT, R9, 0x7f4a7c15, RZ ;  /* 0x7f4a7c1509057810 */ /* 0x000fe40007f1e0ff */
[----:B------:R-:W-:-:S04]  /*00c0*/  LOP3.LUT R8, R8, 0x6a09e667, RZ, 0x3c, !PT ;  /* 0x6a09e66708087812 */ /* 0x000fc800078e3cff */
[----:B------:R-:W-:Y:S02]  /*00d0*/  IADD3.X R6, PT, PT, R8, -0x61c88647, RZ, P0, !PT ;  /* 0x9e3779b908067810 */ /* 0x000fe400007fe4ff */
[----:B------:R-:W-:Y:S02]  /*00e0*/  SHF.R.U32.HI R7, RZ, 0x1e, R8 ;  /* 0x0000001eff077819 */ /* 0x000fe40000011608 */
[----:B------:R-:W-:Y:S02]  /*00f0*/  SHF.R.U32.HI R0, RZ, 0x1e, R6 ;  /* 0x0000001eff007819 */ /* 0x000fe40000011606 */
[----:B------:R-:W-:Y:S02]  /*0100*/  SHF.R.U64 R4, R9, 0x1e, R8 ;  /* 0x0000001e09047819 */ /* 0x000fe40000001208 */
[----:B------:R-:W-:Y:S02]  /*0110*/  LOP3.LUT R7, R7, R8, RZ, 0x3c, !PT ;  /* 0x0000000807077212 */ /* 0x000fe400078e3cff */
[----:B------:R-:W-:-:S02]  /*0120*/  LOP3.LUT R0, R0, R6, RZ, 0x3c, !PT ;  /* 0x0000000600007212 */ /* 0x000fc400078e3cff */
[----:B------:R-:W-:Y:S01]  /*0130*/  SHF.R.U64 R6, R5, 0x1e, R6 ;  /* 0x0000001e05067819 */ /* 0x000fe20000001206 */
[----:B------:R-:W-:Y:S01]  /*0140*/  IMAD R7, R7, 0x1ce4e5b9, RZ ;  /* 0x1ce4e5b907077824 */ /* 0x000fe200078e02ff */
[----:B------:R-:W-:Y:S01]  /*0150*/  LOP3.LUT R4, R4, R9, RZ, 0x3c, !PT ;  /* 0x0000000904047212 */ /* 0x000fe200078e3cff */
[----:B------:R-:W-:Y:S01]  /*0160*/  IMAD R11, R0, 0x1ce4e5b9, RZ ;  /* 0x1ce4e5b9000b7824 */ /* 0x000fe200078e02ff */
[----:B------:R-:W-:-:S03]  /*0170*/  LOP3.LUT R6, R6, R5, RZ, 0x3c, !PT ;  /* 0x0000000506067212 */ /* 0x000fc600078e3cff */
[C---:B------:R-:W-:Y:S02]  /*0180*/  IMAD R9, R4.reuse, -0x40a7b893, R7 ;  /* 0xbf58476d04097824 */ /* 0x040fe400078e0207 */
[----:B------:R-:W-:-:S04]  /*0190*/  IMAD.WIDE.U32 R4, R4, 0x1ce4e5b9, RZ ;  /* 0x1ce4e5b904047825 */ /* 0x000fc800078e00ff */
[C---:B------:R-:W-:Y:S02]  /*01a0*/  IMAD R11, R6.reuse, -0x40a7b893, R11 ;  /* 0xbf58476d060b7824 */ /* 0x040fe400078e020b */
[----:B------:R-:W-:-:S04]  /*01b0*/  IMAD.WIDE.U32 R6, R6, 0x1ce4e5b9, RZ ;  /* 0x1ce4e5b906067825 */ /* 0x000fc800078e00ff */
[----:B------:R-:W-:Y:S02]  /*01c0*/  IMAD.IADD R8, R5, 0x1, R9 ;  /* 0x0000000105087824 */ /* 0x000fe400078e0209 */
[----:B------:R-:W-:-:S03]  /*01d0*/  IMAD.IADD R5, R7, 0x1, R11 ;  /* 0x0000000107057824 */ /* 0x000fc600078e020b */
[--C-:B------:R-:W-:Y:S02]  /*01e0*/  SHF.R.U32.HI R7, RZ, 0x1b, R8.reuse ;  /* 0x0000001bff077819 */ /* 0x100fe40000011608 */
[--C-:B------:R-:W-:Y:S02]  /*01f0*/  SHF.R.U32.HI R0, RZ, 0x1b, R5.reuse ;  /* 0x0000001bff007819 */ /* 0x100fe40000011605 */
[----:B------:R-:W-:Y:S02]  /*0200*/  SHF.R.U64 R9, R4, 0x1b, R8 ;  /* 0x0000001b04097819 */ /* 0x000fe40000001208 */
[----:B------:R-:W-:Y:S02]  /*0210*/  LOP3.LUT R0, R0, R5, RZ, 0x3c, !PT ;  /* 0x0000000500007212 */ /* 0x000fe400078e3cff */
[----:B------:R-:W-:Y:S02]  /*0220*/  LOP3.LUT R7, R7, R8, RZ, 0x3c, !PT ;  /* 0x0000000807077212 */ /* 0x000fe400078e3cff */
[----:B------:R-:W-:Y:S01]  /*0230*/  SHF.R.U64 R5, R6, 0x1b, R5 ;  /* 0x0000001b06057819 */ /* 0x000fe20000001205 */
[----:B------:R-:W-:Y:S01]  /*0240*/  IMAD R11, R0, 0x133111eb, RZ ;  /* 0x133111eb000b7824 */ /* 0x000fe200078e02ff */
[----:B------:R-:W-:Y:S01]  /*0250*/  LOP3.LUT R4, R9, R4, RZ, 0x3c, !PT ;  /* 0x0000000409047212 */ /* 0x000fe200078e3cff */
[----:B------:R-:W-:Y:S01]  /*0260*/  IMAD R7, R7, 0x133111eb, RZ ;  /* 0x133111eb07077824 */ /* 0x000fe200078e02ff */
[----:B------:R-:W-:-:S03]  /*0270*/  LOP3.LUT R6, R5, R6, RZ, 0x3c, !PT ;  /* 0x0000000605067212 */ /* 0x000fc600078e3cff */
[----:B------:R-:W-:Y:S02]  /*0280*/  IMAD R9, R4, -0x6b2fb645, R7 ;  /* 0x94d049bb04097824 */ /* 0x000fe400078e0207 */
[----:B------:R-:W-:Y:S02]  /*0290*/  IMAD R11, R6, -0x6b2fb645, R11 ;  /* 0x94d049bb060b7824 */ /* 0x000fe400078e020b */
[----:B------:R-:W-:-:S04]  /*02a0*/  IMAD.WIDE.U32 R4, R4, 0x133111eb, RZ ;  /* 0x133111eb04047825 */ /* 0x000fc800078e00ff */
[----:B------:R-:W-:-:S04]  /*02b0*/  IMAD.WIDE.U32 R6, R6, 0x133111eb, RZ ;  /* 0x133111eb06067825 */ /* 0x000fc800078e00ff */
[----:B------:R-:W-:Y:S02]  /*02c0*/  IMAD.IADD R8, R5, 0x1, R9 ;  /* 0x0000000105087824 */ /* 0x000fe400078e0209 */
[----:B------:R-:W-:-:S03]  /*02d0*/  IMAD.IADD R0, R7, 0x1, R11 ;  /* 0x0000000107007824 */ /* 0x000fc600078e020b */
[----:B------:R-:W-:Y:S02]  /*02e0*/  SHF.R.U64 R5, R4, 0x1f, R8 ;  /* 0x0000001f04057819 */ /* 0x000fe40000001208 */
[--C-:B------:R-:W-:Y:S02]  /*02f0*/  SHF.R.U64 R13, R6, 0x1f, R0.reuse ;  /* 0x0000001f060d7819 */ /* 0x100fe40000001200 */
[----:B------:R-:W-:Y:S02]  /*0300*/  SHF.R.U32.HI R15, RZ, 0x1f, R0 ;  /* 0x0000001fff0f7819 */ /* 0x000fe40000011600 */
[----:B------:R-:W-:Y:S02]  /*0310*/  SHF.R.U32.HI R19, RZ, 0x1f, R8 ;  /* 0x0000001fff137819 */ /* 0x000fe40000011608 */
[----:B------:R-:W-:Y:S02]  /*0320*/  LOP3.LUT R10, R5, R4, RZ, 0x3c, !PT ;  /* 0x00000004050a7212 */ /* 0x000fe400078e3cff */
[----:B------:R-:W-:-:S02]  /*0330*/  LOP3.LUT R13, R13, R6, RZ, 0x3c, !PT ;  /* 0x000000060d0d7212 */ /* 0x000fc400078e3cff */
[----:B------:R-:W-:Y:S02]  /*0340*/  LOP3.LUT R15, R15, R0, RZ, 0x3c, !PT ;  /* 0x000000000f0f7212 */ /* 0x000fe400078e3cff */
[----:B------:R-:W-:Y:S02]  /*0350*/  LOP3.LUT R19, R19, R8, RZ, 0x3c, !PT ;  /* 0x0000000813137212 */ /* 0x000fe400078e3cff */
[CC--:B------:R-:W-:Y:S02]  /*0360*/  IADD3 R0, P0, PT, R13.reuse, R10.reuse, RZ ;  /* 0x0000000a0d007210 */ /* 0x0c0fe40007f1e0ff */
[----:B------:R-:W-:Y:S02]  /*0370*/  LOP3.LUT R8, R13, R10, RZ, 0x3c, !PT ;  /* 0x0000000a0d087212 */ /* 0x000fe400078e3cff */
[C---:B------:R-:W-:Y:S01]  /*0380*/  LOP3.LUT R11, R15.reuse, R19, RZ, 0x3c, !PT ;  /* 0x000000130f0b7212 */ /* 0x040fe200078e3cff */
[--C-:B------:R-:W-:Y:S01]  /*0390*/  IMAD.X R5, R15, 0x1, R19.reuse, P0 ;  /* 0x000000010f057824 */ /* 0x100fe200000e0613 */
[----:B------:R-:W-:Y:S01]  /*03a0*/  SHF.L.W.U32.HI R6, R10, 0x11, R19 ;  /* 0x000000110a067819 */ /* 0x000fe20000010e13 */
[C---:B------:R-:W-:Y:S01]  /*03b0*/  IMAD.SHL.U32 R7, R8.reuse, 0x200000, RZ ;  /* 0x0020000008077824 */ /* 0x040fe200078e00ff */
[----:B------:R-:W-:-:S02]  /*03c0*/  SHF.L.U64.HI R9, R8, 0x15, R11 ;  /* 0x0000001508097819 */ /* 0x000fc4000001020b */
[----:B------:R-:W-:Y:S02]  /*03d0*/  SHF.L.W.U32.HI R4, R5, 0x11, R0 ;  /* 0x0000001105047819 */ /* 0x000fe40000010e00 */
[----:B------:R-:W-:Y:S01]  /*03e0*/  SHF.L.W.U32.HI R0, R0, 0x11, R5 ;  /* 0x0000001100007819 */ /* 0x000fe20000010e05 */
[----:B------:R-:W-:Y:S01]  /*03f0*/  IMAD.MOV.U32 R5, RZ, RZ, RZ ;  /* 0x000000ffff057224 */ /* 0x000fe200078e00ff */
[----:B------:R-:W-:Y:S02]  /*0400*/  IADD3 RZ, P0, PT, R4, R10, RZ ;  /* 0x0000000a04ff7210 */ /* 0x000fe40007f1e0ff */
[----:B------:R-:W-:-:S03]  /*0410*/  LOP3.LUT R6, R6, R7, RZ, 0x3c, !PT ;  /* 0x0000000706067212 */ /* 0x000fc600078e3cff */
[----:B------:R-:W-:-:S05]  /*0420*/  IMAD.X R0, R0, 0x1, R19, P0 ;  /* 0x0000000100007824 */ /* 0x000fca00000e0613 */
[----:B------:R-:W-:-:S06]  /*0430*/  SHF.R.U32.HI R4, RZ, 0x8, R0 ;  /* 0x00000008ff047819 */ /* 0x000fcc0000011600 */
[----:B------:R-:W0:Y:S02]  /*0440*/  I2F.U64 R4, R4 ;  /* 0x0000000400047312 */ /* 0x000e240000301000 */
[----:B0-----:R-:W-:-:S05]  /*0450*/  FMUL R0, R4, 5.9604644775390625e-08 ;  /* 0x3380000004007820 */ /* 0x001fca0000400000 */
[----:B------:R-:W-:Y:S02]  /*0460*/  FSETP.GEU.AND P0, PT, R0, 0.11111111193895339966, PT ;  /* 0x3de38e390000780b */ /* 0x000fe40003f0e000 */
[----:B------:R-:W-:-:S04]  /*0470*/  SHF.L.W.U32.HI R0, R19, 0x11, R10 ;  /* 0x0000001113007819 */ /* 0x000fc80000010e0a */
[----:B------:R-:W-:-:S07]  /*0480*/  LOP3.LUT R0, R0, R9, RZ, 0x3c, !PT ;  /* 0x0000000900007212 */ /* 0x000fce00078e3cff */
[----:B------:R-:W-:Y:S05]  /*0490*/  @P0 EXIT ;  /* 0x000000000000094d */ /* 0x000fea0003800000 */
[----:B------:R-:W-:Y:S01]  /*04a0*/  LOP3.LUT R13, R6, R13, R10, 0x96, !PT ;  /* 0x0000000d060d7212 */ /* 0x000fe200078e960a */
[----:B------:R-:W-:Y:S01]  /*04b0*/  BSSY.RECONVERGENT B0, `(.L_x_0) ;  /* 0x0000044000007945 */ /* 0x000fe20003800200 */
[----:B------:R-:W-:Y:S02]  /*04c0*/  SHF.L.W.U32.HI R4, R11, 0x1c, R8 ;  /* 0x0000001c0b047819 */ /* 0x000fe40000010e08 */
[----:B------:R-:W-:Y:S02]  /*04d0*/  LOP3.LUT R16, R0, R15, R19, 0x96, !PT ;  /* 0x0000000f00107212 */ /* 0x000fe400078e9613 */
[----:B------:R-:W-:Y:S02]  /*04e0*/  LOP3.LUT R10, R13, R4, RZ, 0x3c, !PT ;  /* 0x000000040d0a7212 */ /* 0x000fe400078e3cff */
[----:B------:R-:W-:Y:S02]  /*04f0*/  SHF.L.W.U32.HI R0, R8, 0x1c, R11 ;  /* 0x0000001c08007819 */ /* 0x000fe40000010e0b */
[----:B------:R-:W-:Y:S01]  /*0500*/  IADD3 R9, P0, PT, R4, R13, RZ ;  /* 0x0000000d04097210 */ /* 0x000fe20007f1e0ff */
[----:B------:R-:W-:Y:S01]  /*0510*/  IMAD.SHL.U32 R6, R10, 0x200000, RZ ;  /* 0x002000000a067824 */ /* 0x000fe200078e00ff */
[----:B------:R-:W-:-:S02]  /*0520*/  LOP3.LUT R11, R16, R0, RZ, 0x3c, !PT ;  /* 0x00000000100b7212 */ /* 0x000fc400078e3cff */
[--C-:B------:R-:W-:Y:S01]  /*0530*/  SHF.L.W.U32.HI R5, R13, 0x11, R16.reuse ;  /* 0x000000110d057819 */ /* 0x100fe20000010e10 */
[----:B------:R-:W-:Y:S01]  /*0540*/  IMAD.X R12, R0, 0x1, R16, P0 ;  /* 0x00000001000c7824 */ /* 0x000fe200000e0610 */
[----:B------:R-:W-:Y:S02]  /*0550*/  SHF.L.W.U32.HI R7, R16, 0x11, R13 ;  /* 0x0000001110077819 */ /* 0x000fe40000010e0d */
[----:B------:R-:W-:Y:S02]  /*0560*/  SHF.L.U64.HI R8, R10, 0x15, R11 ;  /* 0x000000150a087819 */ /* 0x000fe4000001020b */
[----:B------:R-:W-:Y:S02]  /*0570*/  LOP3.LUT R19, R5, R6, RZ, 0x3c, !PT ;  /* 0x0000000605137212 */ /* 0x000fe400078e3cff */
[----:B------:R-:W-:Y:S02]  /*0580*/  SHF.L.W.U32.HI R5, R9, 0x11, R12 ;  /* 0x0000001109057819 */ /* 0x000fe40000010e0c */
[----:B------:R-:W-:-:S02]  /*0590*/  SHF.L.W.U32.HI R6, R12, 0x11, R9 ;  /* 0x000000110c067819 */ /* 0x000fc40000010e09 */
[----:B------:R-:W-:Y:S02]  /*05a0*/  LOP3.LUT R9, R7, R8, RZ, 0x3c, !PT ;  /* 0x0000000807097212 */ /* 0x000fe400078e3cff */
[----:B------:R-:W-:Y:S02]  /*05b0*/  LOP3.LUT R19, R19, R13, R4, 0x96, !PT ;  /* 0x0000000d13137212 */ /* 0x000fe400078e9604 */
[----:B------:R-:W-:Y:S02]  /*05c0*/  SHF.L.W.U32.HI R8, R11, 0x1c, R10 ;  /* 0x0000001c0b087819 */ /* 0x000fe40000010e0a */
[----:B------:R-:W-:Y:S02]  /*05d0*/  LOP3.LUT R14, R9, R16, R0, 0x96, !PT ;  /* 0x00000010090e7212 */ /* 0x000fe400078e9600 */
[----:B------:R-:W-:Y:S02]  /*05e0*/  SHF.L.W.U32.HI R7, R10, 0x1c, R11 ;  /* 0x0000001c0a077819 */ /* 0x000fe40000010e0b */
[----:B------:R-:W-:-:S02]  /*05f0*/  IADD3 R0, P1, PT, R8, R19, RZ ;  /* 0x0000001308007210 */ /* 0x000fc40007f3e0ff */
[----:B------:R-:W-:Y:S02]  /*0600*/  IADD3 RZ, P0, PT, R6, R13, RZ ;  /* 0x0000000d06ff7210 */ /* 0x000fe40007f1e0ff */
[----:B------:R-:W-:Y:S01]  /*0610*/  LOP3.LUT R11, R19, R8, RZ, 0x3c, !PT ;  /* 0x00000008130b7212 */ /* 0x000fe200078e3cff */
[----:B------:R-:W-:Y:S01]  /*0620*/  IMAD.X R13, R7, 0x1, R14, P1 ;  /* 0x00000001070d7824 */ /* 0x000fe200008e060e */
[----:B------:R-:W-:Y:S01]  /*0630*/  LOP3.LUT R12, R14, R7, RZ, 0x3c, !PT ;  /* 0x000000070e0c7212 */ /* 0x000fe200078e3cff */
[----:B------:R-:W-:Y:S01]  /*0640*/  IMAD.X R16, R5, 0x1, R16, P0 ;  /* 0x0000000105107824 */ /* 0x000fe200000e0610 */
[----:B------:R-:W-:Y:S01]  /*0650*/  SHF.L.W.U32.HI R6, R19, 0x11, R14 ;  /* 0x0000001113067819 */ /* 0x000fe20000010e0e */
[----:B------:R-:W-:Y:S01]  /*0660*/  IMAD.SHL.U32 R9, R11, 0x200000, RZ ;  /* 0x002000000b097824 */ /* 0x000fe200078e00ff */
[----:B------:R-:W-:Y:S02]  /*0670*/  SHF.L.W.U32.HI R4, R13, 0x11, R0 ;  /* 0x000000110d047819 */ /* 0x000fe40000010e00 */
[----:B------:R-:W-:-:S02]  /*0680*/  SHF.L.W.U32.HI R0, R0, 0x11, R13 ;  /* 0x0000001100007819 */ /* 0x000fc40000010e0d */
[----:B------:R-:W-:Y:S02]  /*0690*/  IADD3 RZ, P0, PT, R4, R19, RZ ;  /* 0x0000001304ff7210 */ /* 0x000fe40007f1e0ff */
[----:B------:R-:W-:Y:S02]  /*06a0*/  SHF.L.W.U32.HI R5, R14, 0x11, R19 ;  /* 0x000000110e057819 */ /* 0x000fe40000010e13 */
[----:B------:R-:W-:Y:S01]  /*06b0*/  SHF.L.U64.HI R10, R11, 0x15, R12 ;  /* 0x000000150b0a7819 */ /* 0x000fe2000001020c */
[----:B------:R-:W-:Y:S01]  /*06c0*/  IMAD.X R15, R0, 0x1, R14, P0 ;  /* 0x00000001000f7824 */ /* 0x000fe200000e060e */
[----:B------:R-:W-:Y:S02]  /*06d0*/  LOP3.LUT R9, R6, R9, RZ, 0x3c, !PT ;  /* 0x0000000906097212 */ /* 0x000fe400078e3cff */
[----:B------:R-:W-:Y:S02]  /*06e0*/  LOP3.LUT R6, R5, R10, RZ, 0x3c, !PT ;  /* 0x0000000a05067212 */ /* 0x000fe400078e3cff */
[----:B------:R-:W-:-:S02]  /*06f0*/  SHF.L.W.U32.HI R4, R11, 0x1c, R12 ;  /* 0x0000001c0b047819 */ /* 0x000fc40000010e0c */
[----:B------:R-:W-:Y:S02]  /*0700*/  SHF.L.W.U32.HI R5, R12, 0x1c, R11 ;  /* 0x0000001c0c057819 */ /* 0x000fe40000010e0b */
[----:B------:R-:W-:Y:S02]  /*0710*/  LOP3.LUT R0, R9, R19, R8, 0x96, !PT ;  /* 0x0000001309007212 */ /* 0x000fe400078e9608 */
[----:B------:R-:W-:Y:S02]  /*0720*/  LOP3.LUT R7, R6, R14, R7, 0x96, !PT ;  /* 0x0000000e06077212 */ /* 0x000fe400078e9607 */
[----:B------:R-:W-:Y:S02]  /*0730*/  SHF.R.U32.HI R16, RZ, 0x1c, R16 ;  /* 0x0000001cff107819 */ /* 0x000fe40000011610 */
[----:B------:R-:W-:-:S07]  /*0740*/  SHF.R.U32.HI R15, RZ, 0x1c, R15 ;  /* 0x0000001cff0f7819 */ /* 0x000fce000001160f */
.L_x_1:
[----:B------:R-:W-:Y:S02]  /*0750*/  IADD3 R6, P0, PT, R0, R5, RZ ;  /* 0x0000000500067210 */ /* 0x000fe40007f1e0ff */
[----:B------:R-:W-:Y:S02]  /*0760*/  LOP3.LUT R10, R5, R0, RZ, 0x3c, !PT ;  /* 0x00000000050a7212 */ /* 0x000fe400078e3cff */
[----:B------:R-:W-:Y:S01]  /*0770*/  LOP3.LUT R21, R4, R7, RZ, 0x3c, !PT ;  /* 0x0000000704157212 */ /* 0x000fe200078e3cff */
[----:B------:R-:W-:Y:S01]  /*0780*/  IMAD.X R11, R7, 0x1, R4, P0 ;  /* 0x00000001070b7824 */ /* 0x000fe200000e0604 */
[----:B------:R-:W-:Y:S01]  /*0790*/  SHF.L.W.U32.HI R8, R0, 0x11, R7 ;  /* 0x0000001100087819 */ /* 0x000fe20000010e07 */
[C---:B------:R-:W-:Y:S01]  /*07a0*/  IMAD.SHL.U32 R13, R10.reuse, 0x200000, RZ ;  /* 0x002000000a0d7824 */ /* 0x040fe200078e00ff */
[----:B------:R-:W-:Y:S02]  /*07b0*/  SHF.L.U64.HI R19, R10, 0x15, R21 ;  /* 0x000000150a137819 */ /* 0x000fe40000010215 */
[----:B------:R-:W-:-:S02]  /*07c0*/  SHF.L.W.U32.HI R9, R11, 0x11, R6 ;  /* 0x000000110b097819 */ /* 0x000fc40000010e06 */
[----:B------:R-:W-:Y:S02]  /*07d0*/  SHF.L.W.U32.HI R6, R6, 0x11, R11 ;  /* 0x0000001106067819 */ /* 0x000fe40000010e0b */
[----:B------:R-:W-:Y:S01]  /*07e0*/  IADD3 RZ, P0, PT, R9, R0, RZ ;  /* 0x0000000009ff7210 */ /* 0x000fe20007f1e0ff */
[----:B------:R-:W-:Y:S01]  /*07f0*/  IMAD.MOV.U32 R9, RZ, RZ, 0x51 ;  /* 0x00000051ff097424 */ /* 0x000fe200078e00ff */
[----:B------:R-:W-:-:S03]  /*0800*/  LOP3.LUT R8, R8, R13, RZ, 0x3c, !PT ;  /* 0x0000000d08087212 */ /* 0x000fc600078e3cff */
[----:B------:R-:W-:-:S05]  /*0810*/  IMAD.X R6, R6, 0x1, R7, P0 ;  /* 0x0000000106067824 */ /* 0x000fca00000e0607 */
[----:B------:R-:W-:-:S05]  /*0820*/  SHF.R.U32.HI R11, RZ, 0x1, R6 ;  /* 0x00000001ff0b7819 */ /* 0x000fca0000011606 */
[----:B------:R-:W-:-:S05]  /*0830*/  IMAD.HI.U32 R6, R11, 0x1948b0fd, RZ ;  /* 0x1948b0fd0b067827 */ /* 0x000fca00078e00ff */
[----:B------:R-:W-:Y:S02]  /*0840*/  SHF.R.U32.HI R14, RZ, 0x3, R6 ;  /* 0x00000003ff0e7819 */ /* 0x000fe40000011606 */
[--C-:B------:R-:W-:Y:S02]  /*0850*/  SHF.L.W.U32.HI R6, R7, 0x11, R0.reuse ;  /* 0x0000001107067819 */ /* 0x100fe40000010e00 */
[----:B------:R-:W-:Y:S01]  /*0860*/  LOP3.LUT R0, R8, R5, R0, 0x96, !PT ;  /* 0x0000000508007212 */ /* 0x000fe200078e9600 */
[----:B------:R-:W-:Y:S01]  /*0870*/  IMAD R9, R14, R9, 0x50 ;  /* 0x000000500e097424 */ /* 0x000fe200078e0209 */
[----:B------:R-:W-:Y:S01]  /*0880*/  LOP3.LUT R6, R6, R19, RZ, 0x3c, !PT ;  /* 0x0000001306067212 */ /* 0x000fe200078e3cff */
[----:B------:R-:W-:Y:S01]  /*0890*/  IMAD R14, R14, -0x51, R11 ;  /* 0xffffffaf0e0e7824 */ /* 0x000fe200078e020b */
[----:B------:R-:W-:Y:S02]  /*08a0*/  SHF.L.W.U32.HI R5, R21, 0x1c, R10 ;  /* 0x0000001c15057819 */ /* 0x000fe40000010e0a */
[----:B------:R-:W-:-:S02]  /*08b0*/  ISETP.GE.AND P0, PT, R9, RZ, PT ;  /* 0x000000ff0900720c */ /* 0x000fc40003f06270 */
[----:B------:R-:W-:Y:S02]  /*08c0*/  LOP3.LUT R7, R6, R4, R7, 0x96, !PT ;  /* 0x0000000406077212 */ /* 0x000fe400078e9607 */
[----:B------:R-:W-:-:S09]  /*08d0*/  SHF.L.W.U32.HI R4, R10, 0x1c, R21 ;  /* 0x0000001c0a047819 */ /* 0x000fd20000010e15 */
[----:B------:R-:W-:Y:S05]  /*08e0*/  @!P0 BRA `(.L_x_1) ;  /* 0xfffffffc00988947 */ /* 0x000fea000383ffff */
[----:B------:R-:W-:Y:S05]  /*08f0*/  BSYNC.RECONVERGENT B0 ;  /* 0x0000000000007941 */ /* 0x000fea0003800200 */
.L_x_0:
[CC--:B------:R-:W-:Y:S01]  /*0900*/  IADD3 R6, P0, PT, R5.reuse, R0.reuse, RZ ;  /* 0x0000000005067210 */ /* 0x0c0fe20007f1e0ff */
[----:B------:R-:W-:Y:S01]  /*0910*/  BSSY.RECONVERGENT B0, `(.L_x_2) ;  /* 0x0000032000007945 */ /* 0x000fe20003800200 */
[----:B------:R-:W-:-:S03]  /*0920*/  LOP3.LUT R12, R5, R0, RZ, 0x3c, !PT ;  /* 0x00000000050c7212 */ /* 0x000fc600078e3cff */
[----:B------:R-:W-:-:S05]  /*0930*/  IMAD.X R11, R4, 0x1, R7, P0 ;  /* 0x00000001040b7824 */ /* 0x000fca00000e0607 */
[----:B------:R-:W-:Y:S02]  /*0940*/  SHF.L.W.U32.HI R9, R11, 0x11, R6 ;  /* 0x000000110b097819 */ /* 0x000fe40000010e06 */
[----:B------:R-:W-:Y:S01]  /*0950*/  SHF.L.W.U32.HI R6, R6, 0x11, R11 ;  /* 0x0000001106067819 */ /* 0x000fe20000010e0b */
[----:B------:R-:W-:Y:S01]  /*0960*/  IMAD.MOV.U32 R11, RZ, RZ, 0x51 ;  /* 0x00000051ff0b7424 */ /* 0x000fe200078e00ff */
[----:B------:R-:W-:-:S05]  /*0970*/  IADD3 RZ, P0, PT, R9, R0, RZ ;  /* 0x0000000009ff7210 */ /* 0x000fca0007f1e0ff */
[----:B------:R-:W-:-:S05]  /*0980*/  IMAD.X R6, R6, 0x1, R7, P0 ;  /* 0x0000000106067824 */ /* 0x000fca00000e0607 */
[----:B------:R-:W-:-:S05]  /*0990*/  SHF.R.U32.HI R9, RZ, 0x1, R6 ;  /* 0x00000001ff097819 */ /* 0x000fca0000011606 */
[----:B------:R-:W-:-:S05]  /*09a0*/  IMAD.HI.U32 R6, R9, 0x1948b0fd, RZ ;  /* 0x1948b0fd09067827 */ /* 0x000fca00078e00ff */
[----:B------:R-:W-:-:S05]  /*09b0*/  SHF.R.U32.HI R6, RZ, 0x3, R6 ;  /* 0x00000003ff067819 */ /* 0x000fca0000011606 */
[----:B------:R-:W-:Y:S01]  /*09c0*/  IMAD R8, R6, R11, 0x50 ;  /* 0x0000005006087424 */ /* 0x000fe200078e020b */
[----:B------:R-:W-:Y:S02]  /*09d0*/  LOP3.LUT R11, R4, R7, RZ, 0x3c, !PT ;  /* 0x00000007040b7212 */ /* 0x000fe400078e3cff */
[----:B------:R-:W-:Y:S02]  /*09e0*/  SHF.L.W.U32.HI R4, R7, 0x11, R0 ;  /* 0x0000001107047819 */ /* 0x000fe40000010e00 */
[----:B------:R-:W-:Y:S02]  /*09f0*/  ISETP.GT.AND P0, PT, R8, -0x1, PT ;  /* 0xffffffff0800780c */ /* 0x000fe40003f04270 */
[----:B------:R-:W-:Y:S01]  /*0a00*/  SHF.L.W.U32.HI R0, R0, 0x11, R7 ;  /* 0x0000001100007819 */ /* 0x000fe20000010e07 */
[C---:B------:R-:W-:Y:S01]  /*0a10*/  IMAD.SHL.U32 R7, R12.reuse, 0x200000, RZ ;  /* 0x002000000c077824 */ /* 0x040fe200078e00ff */
[----:B------:R-:W-:-:S04]  /*0a20*/  SHF.L.U64.HI R5, R12, 0x15, R11 ;  /* 0x000000150c057819 */ /* 0x000fc8000001020b */
[----:B------:R-:W-:Y:S01]  /*0a30*/  LOP3.LUT R10, R4, R5, RZ, 0x3c, !PT ;  /* 0x00000005040a7212 */ /* 0x000fe200078e3cff */
[----:B------:R-:W-:Y:S01]  /*0a40*/  IMAD R5, R6, -0x51, R9 ;  /* 0xffffffaf06057824 */ /* 0x000fe200078e0209 */
[----:B------:R-:W-:-:S03]  /*0a50*/  LOP3.LUT R7, R0, R7, RZ, 0x3c, !PT ;  /* 0x0000000700077212 */ /* 0x000fc600078e3cff */
[----:B------:R-:W-:Y:S05]  /*0a60*/  @P0 BRA `(.L_x_3) ;  /* 0x0000000000700947 */ /* 0x000fea0003800000 */
[----:B------:R-:W-:Y:S01]  /*0a70*/  BSSY.RECONVERGENT B1, `(.L_x_3) ;  /* 0x000001b000017945 */ /* 0x000fe20003800200 */
.L_x_4:
[----:B------:R-:W-:Y:S02]  /*0a80*/  LOP3.LUT R7, R7, R12, RZ, 0x3c, !PT ;  /* 0x0000000c07077212 */ /* 0x000fe400078e3cff */
[----:B------:R-:W-:Y:S02]  /*0a90*/  SHF.L.W.U32.HI R4, R11, 0x1c, R12 ;  /* 0x0000001c0b047819 */ /* 0x000fe40000010e0c */
[----:B------:R-:W-:Y:S02]  /*0aa0*/  LOP3.LUT R10, R10, R11, RZ, 0x3c, !PT ;  /* 0x0000000b0a0a7212 */ /* 0x000fe400078e3cff */
[----:B------:R-:W-:Y:S02]  /*0ab0*/  SHF.L.W.U32.HI R0, R12, 0x1c, R11 ;  /* 0x0000001c0c007819 */ /* 0x000fe40000010e0b */
[CC--:B------:R-:W-:Y:S02]  /*0ac0*/  IADD3 R5, P0, PT, R4.reuse, R7.reuse, RZ ;  /* 0x0000000704057210 */ /* 0x0c0fe40007f1e0ff */
[----:B------:R-:W-:-:S02]  /*0ad0*/  LOP3.LUT R12, R4, R7, RZ, 0x3c, !PT ;  /* 0x00000007040c7212 */ /* 0x000fc400078e3cff */
[C---:B------:R-:W-:Y:S01]  /*0ae0*/  LOP3.LUT R11, R0.reuse, R10, RZ, 0x3c, !PT ;  /* 0x0000000a000b7212 */ /* 0x040fe200078e3cff */
[--C-:B------:R-:W-:Y:S01]  /*0af0*/  IMAD.X R8, R0, 0x1, R10.reuse, P0 ;  /* 0x0000000100087824 */ /* 0x100fe200000e060a */
[----:B------:R-:W-:Y:S02]  /*0b00*/  SHF.L.W.U32.HI R0, R10, 0x11, R7 ;  /* 0x000000110a007819 */ /* 0x000fe40000010e07 */
[----:B------:R-:W-:Y:S02]  /*0b10*/  SHF.L.W.U32.HI R4, R7, 0x11, R10 ;  /* 0x0000001107047819 */ /* 0x000fe40000010e0a */
[----:B------:R-:W-:Y:S02]  /*0b20*/  SHF.L.W.U32.HI R6, R8, 0x11, R5 ;  /* 0x0000001108067819 */ /* 0x000fe40000010e05 */
[----:B------:R-:W-:Y:S02]  /*0b30*/  SHF.L.W.U32.HI R5, R5, 0x11, R8 ;  /* 0x0000001105057819 */ /* 0x000fe40000010e08 */
[----:B------:R-:W-:Y:S01]  /*0b40*/  IADD3 RZ, P0, PT, R6, R7, RZ ;  /* 0x0000000706ff7210 */ /* 0x000fe20007f1e0ff */
[----:B------:R-:W-:Y:S01]  /*0b50*/  IMAD.MOV.U32 R6, RZ, RZ, 0x51 ;  /* 0x00000051ff067424 */ /* 0x000fe200078e00ff */
[C---:B------:R-:W-:Y:S01]  /*0b60*/  SHF.L.U64.HI R9, R12.reuse, 0x15, R11 ;  /* 0x000000150c097819 */ /* 0x040fe2000001020b */
[----:B------:R-:W-:-:S02]  /*0b70*/  IMAD.SHL.U32 R7, R12, 0x200000, RZ ;  /* 0x002000000c077824 */ /* 0x000fc400078e00ff */
[----:B------:R-:W-:Y:S01]  /*0b80*/  IMAD.X R5, R5, 0x1, R10, P0 ;  /* 0x0000000105057824 */ /* 0x000fe200000e060a */
[----:B------:R-:W-:Y:S02]  /*0b90*/  LOP3.LUT R10, R0, R9, RZ, 0x3c, !PT ;  /* 0x00000009000a7212 */ /* 0x000fe400078e3cff */
[----:B------:R-:W-:Y:S02]  /*0ba0*/  LOP3.LUT R7, R4, R7, RZ, 0x3c, !PT ;  /* 0x0000000704077212 */ /* 0x000fe400078e3cff */
[----:B------:R-:W-:-:S05]  /*0bb0*/  SHF.R.U32.HI R8, RZ, 0x1, R5 ;  /* 0x00000001ff087819 */ /* 0x000fca0000011605 */
[----:B------:R-:W-:-:S05]  /*0bc0*/  IMAD.HI.U32 R5, R8, 0x1948b0fd, RZ ;  /* 0x1948b0fd08057827 */ /* 0x000fca00078e00ff */
[----:B------:R-:W-:-:S05]  /*0bd0*/  SHF.R.U32.HI R5, RZ, 0x3, R5 ;  /* 0x00000003ff057819 */ /* 0x000fca0000011605 */
[C---:B------:R-:W-:Y:S02]  /*0be0*/  IMAD R6, R5.reuse, R6, 0x50 ;  /* 0x0000005005067424 */ /* 0x040fe400078e0206 */
[----:B------:R-:W-:-:S03]  /*0bf0*/  IMAD R5, R5, -0x51, R8 ;  /* 0xffffffaf05057824 */ /* 0x000fc600078e0208 */
[----:B------:R-:W-:-:S13]  /*0c00*/  ISETP.GT.AND P0, PT, R6, -0x1, PT ;  /* 0xffffffff0600780c */ /* 0x000fda0003f04270 */
[----:B------:R-:W-:Y:S05]  /*0c10*/  @!P0 BRA `(.L_x_4) ;  /* 0xfffffffc00988947 */ /* 0x000fea000383ffff */
[----:B------:R-:W-:Y:S05]  /*0c20*/  BSYNC.RECONVERGENT B1 ;  /* 0x0000000000017941 */ /* 0x000fea0003800200 */
.L_x_3:
[----:B------:R-:W-:Y:S05]  /*0c30*/  BSYNC.RECONVERGENT B0 ;  /* 0x0000000000007941 */ /* 0x000fea0003800200 */
.L_x_2:
[----:B------:R-:W-:Y:S01]  /*0c40*/  IADD3 R9, P0, PT, R2, 0xea72, RZ ;  /* 0x0000ea7202097810 */ /* 0x000fe20007f1e0ff */
[----:B------:R-:W-:Y:S01]  /*0c50*/  BSSY.RECONVERGENT B0, `(.L_x_5) ;  /* 0x000006d000007945 */ /* 0x000fe20003800200 */
[----:B------:R-:W-:Y:S02]  /*0c60*/  IADD3 R14, PT, PT, R14, -0x90, R5 ;  /* 0xffffff700e0e7810 */ /* 0x000fe40007ffe005 */
        /* <DEDUP_REMOVED lines=10> */
[----:B------:R-:W-:Y:S02]  /*0d10*/  SHF.R.U64 R8, R7, 0x1e, R8 ;  /* 0x0000001e07087819 */ /* 0x000fe40000001208 */
[----:B------:R-:W-:Y:S01]  /*0d20*/  LOP3.LUT R6, R6, R9, RZ, 0x3c, !PT ;  /* 0x0000000906067212 */ /* 0x000fe200078e3cff */
[----:B------:R-:W-:Y:S01]  /*0d30*/  IMAD R9, R4, 0x1ce4e5b9, RZ ;  /* 0x1ce4e5b904097824 */ /* 0x000fe200078e02ff */
[----:B------:R-:W-:Y:S01]  /*0d40*/  LOP3.LUT R8, R8, R7, RZ, 0x3c, !PT ;  /* 0x0000000708087212 */ /* 0x000fe200078e3cff */
[----:B------:R-:W-:Y:S02]  /*0d50*/  IMAD R13, R0, 0x1ce4e5b9, RZ ;  /* 0x1ce4e5b9000d7824 */ /* 0x000fe400078e02ff */
[C---:B------:R-:W-:Y:S02]  /*0d60*/  IMAD R11, R6.reuse, -0x40a7b893, R9 ;  /* 0xbf58476d060b7824 */ /* 0x040fe400078e0209 */
[----:B------:R-:W-:-:S04]  /*0d70*/  IMAD.WIDE.U32 R6, R6, 0x1ce4e5b9, RZ ;  /* 0x1ce4e5b906067825 */ /* 0x000fc800078e00ff */
[C---:B------:R-:W-:Y:S02]  /*0d80*/  IMAD R13, R8.reuse, -0x40a7b893, R13 ;  /* 0xbf58476d080d7824 */ /* 0x040fe400078e020d */
[----:B------:R-:W-:-:S04]  /*0d90*/  IMAD.WIDE.U32 R8, R8, 0x1ce4e5b9, RZ ;  /* 0x1ce4e5b908087825 */ /* 0x000fc800078e00ff */
[----:B------:R-:W-:Y:S02]  /*0da0*/  IMAD.IADD R11, R7, 0x1, R11 ;  /* 0x00000001070b7824 */ /* 0x000fe400078e020b */
[----:B------:R-:W-:-:S03]  /*0db0*/  IMAD.IADD R7, R9, 0x1, R13 ;  /* 0x0000000109077824 */ /* 0x000fc600078e020d */
[----:B------:R-:W-:Y:S02]  /*0dc0*/  SHF.R.U32.HI R4, RZ, 0x1b, R11 ;  /* 0x0000001bff047819 */ /* 0x000fe4000001160b */
[----:B------:R-:W-:Y:S02]  /*0dd0*/  SHF.R.U32.HI R0, RZ, 0x1b, R7 ;  /* 0x0000001bff007819 */ /* 0x000fe40000011607 */
        /* <DEDUP_REMOVED lines=14> */
[--C-:B------:R-:W-:Y:S02]  /*0ec0*/  SHF.R.U64 R19, R6, 0x1f, R13.reuse ;  /* 0x0000001f06137819 */ /* 0x100fe4000000120d */
[--C-:B------:R-:W-:Y:S02]  /*0ed0*/  SHF.R.U64 R7, R8, 0x1f, R0.reuse ;  /* 0x0000001f08077819 */ /* 0x100fe40000001200 */
[----:B------:R-:W-:Y:S02]  /*0ee0*/  LOP3.LUT R19, R19, R6, RZ, 0x3c, !PT ;  /* 0x0000000613137212 */ /* 0x000fe400078e3cff */
[----:B------:R-:W-:Y:S02]  /*0ef0*/  LOP3.LUT R10, R7, R8, RZ, 0x3c, !PT ;  /* 0x00000008070a7212 */ /* 0x000fe400078e3cff */
[----:B------:R-:W-:Y:S02]  /*0f00*/  SHF.R.U32.HI R22, RZ, 0x1f, R13 ;  /* 0x0000001fff167819 */ /* 0x000fe4000001160d */
[----:B------:R-:W-:-:S02]  /*0f10*/  SHF.R.U32.HI R11, RZ, 0x1f, R0 ;  /* 0x0000001fff0b7819 */ /* 0x000fc40000011600 */
[----:B------:R-:W-:Y:S02]  /*0f20*/  LOP3.LUT R7, R10, R19, RZ, 0x3c, !PT ;  /* 0x000000130a077212 */ /* 0x000fe400078e3cff */
[----:B------:R-:W-:Y:S02]  /*0f30*/  LOP3.LUT R22, R22, R13, RZ, 0x3c, !PT ;  /* 0x0000000d16167212 */ /* 0x000fe400078e3cff */
[----:B------:R-:W-:Y:S01]  /*0f40*/  LOP3.LUT R11, R11, R0, RZ, 0x3c, !PT ;  /* 0x000000000b0b7212 */ /* 0x000fe200078e3cff */
[----:B------:R-:W-:Y:S01]  /*0f50*/  IMAD.SHL.U32 R21, R7, 0x200000, RZ ;  /* 0x0020000007157824 */ /* 0x000fe200078e00ff */
[----:B------:R-:W-:Y:S02]  /*0f60*/  IADD3 R6, P0, PT, R10, R19, RZ ;  /* 0x000000130a067210 */ /* 0x000fe40007f1e0ff */
[--C-:B------:R-:W-:Y:S02]  /*0f70*/  SHF.L.W.U32.HI R0, R19, 0x11, R22.reuse ;  /* 0x0000001113007819 */ /* 0x100fe40000010e16 */
[C---:B------:R-:W-:Y:S01]  /*0f80*/  LOP3.LUT R8, R11.reuse, R22, RZ, 0x3c, !PT ;  /* 0x000000160b087212 */ /* 0x040fe200078e3cff */
[----:B------:R-:W-:Y:S01]  /*0f90*/  IMAD.X R9, R11, 0x1, R22, P0 ;  /* 0x000000010b097824 */ /* 0x000fe200000e0616 */
[----:B------:R-:W-:-:S02]  /*0fa0*/  SHF.L.W.U32.HI R4, R22, 0x11, R19 ;  /* 0x0000001116047819 */ /* 0x000fc40000010e13 */
[----:B------:R-:W-:Y:S02]  /*0fb0*/  SHF.L.U64.HI R5, R7, 0x15, R8 ;  /* 0x0000001507057819 */ /* 0x000fe40000010208 */
[----:B------:R-:W-:Y:S02]  /*0fc0*/  LOP3.LUT R21, R0, R21, RZ, 0x3c, !PT ;  /* 0x0000001500157212 */ /* 0x000fe400078e3cff */
[----:B------:R-:W-:Y:S02]  /*0fd0*/  SHF.L.W.U32.HI R13, R6, 0x11, R9 ;  /* 0x00000011060d7819 */ /* 0x000fe40000010e09 */
[----:B------:R-:W-:Y:S02]  /*0fe0*/  SHF.L.W.U32.HI R0, R9, 0x11, R6 ;  /* 0x0000001109007819 */ /* 0x000fe40000010e06 */
[----:B------:R-:W-:Y:S02]  /*0ff0*/  LOP3.LUT R4, R4, R5, RZ, 0x3c, !PT ;  /* 0x0000000504047212 */ /* 0x000fe400078e3cff */
[----:B------:R-:W-:-:S02]  /*1000*/  LOP3.LUT R21, R21, R10, R19, 0x96, !PT ;  /* 0x0000000a15157212 */ /* 0x000fc400078e9613 */
[----:B------:R-:W-:Y:S02]  /*1010*/  SHF.L.W.U32.HI R6, R8, 0x1c, R7 ;  /* 0x0000001c08067819 */ /* 0x000fe40000010e07 */
[----:B------:R-:W-:Y:S02]  /*1020*/  SHF.L.W.U32.HI R5, R7, 0x1c, R8 ;  /* 0x0000001c07057819 */ /* 0x000fe40000010e08 */
[----:B------:R-:W-:Y:S02]  /*1030*/  LOP3.LUT R20, R4, R11, R22, 0x96, !PT ;  /* 0x0000000b04147212 */ /* 0x000fe400078e9616 */
[----:B------:R-:W-:Y:S02]  /*1040*/  IADD3 R12, P1, PT, R6, R21, RZ ;  /* 0x00000015060c7210 */ /* 0x000fe40007f3e0ff */
[----:B------:R-:W-:Y:S02]  /*1050*/  LOP3.LUT R10, R21, R6, RZ, 0x3c, !PT ;  /* 0x00000006150a7212 */ /* 0x000fe400078e3cff */
[----:B------:R-:W-:Y:S01]  /*1060*/  IADD3 RZ, P0, PT, R0, R19, RZ ;  /* 0x0000001300ff7210 */ /* 0x000fe20007f1e0ff */
[--C-:B------:R-:W-:Y:S01]  /*1070*/  IMAD.X R9, R5, 0x1, R20.reuse, P1 ;  /* 0x0000000105097824 */ /* 0x100fe200008e0614 */
[----:B------:R-:W-:Y:S01]  /*1080*/  LOP3.LUT R19, R20, R5, RZ, 0x3c, !PT ;  /* 0x0000000514137212 */ /* 0x000fe200078e3cff */
[----:B------:R-:W-:Y:S01]  /*1090*/  IMAD.SHL.U32 R8, R10, 0x200000, RZ ;  /* 0x002000000a087824 */ /* 0x000fe200078e00ff */
[----:B------:R-:W-:Y:S01]  /*10a0*/  SHF.L.W.U32.HI R7, R21, 0x11, R20 ;  /* 0x0000001115077819 */ /* 0x000fe20000010e14 */
[----:B------:R-:W-:Y:S01]  /*10b0*/  IMAD.X R13, R13, 0x1, R22, P0 ;  /* 0x000000010d0d7824 */ /* 0x000fe200000e0616 */
[----:B------:R-:W-:-:S02]  /*10c0*/  SHF.L.W.U32.HI R0, R9, 0x11, R12 ;  /* 0x0000001109007819 */ /* 0x000fc40000010e0c */
[----:B------:R-:W-:Y:S02]  /*10d0*/  SHF.L.W.U32.HI R4, R20, 0x11, R21 ;  /* 0x0000001114047819 */ /* 0x000fe40000010e15 */
[----:B------:R-:W-:Y:S02]  /*10e0*/  SHF.L.U64.HI R11, R10, 0x15, R19 ;  /* 0x000000150a0b7819 */ /* 0x000fe40000010213 */
[----:B------:R-:W-:Y:S02]  /*10f0*/  SHF.L.W.U32.HI R12, R12, 0x11, R9 ;  /* 0x000000110c0c7819 */ /* 0x000fe40000010e09 */
[----:B------:R-:W-:Y:S02]  /*1100*/  LOP3.LUT R9, R7, R8, RZ, 0x3c, !PT ;  /* 0x0000000807097212 */ /* 0x000fe400078e3cff */
[----:B------:R-:W-:Y:S02]  /*1110*/  IADD3 RZ, P0, PT, R0, R21, RZ ;  /* 0x0000001500ff7210 */ /* 0x000fe40007f1e0ff */
[----:B------:R-:W-:-:S02]  /*1120*/  LOP3.LUT R8, R4, R11, RZ, 0x3c, !PT ;  /* 0x0000000b04087212 */ /* 0x000fc400078e3cff */
[----:B------:R-:W-:Y:S01]  /*1130*/  SHF.L.W.U32.HI R4, R10, 0x1c, R19 ;  /* 0x0000001c0a047819 */ /* 0x000fe20000010e13 */
[----:B------:R-:W-:Y:S01]  /*1140*/  IMAD.X R12, R12, 0x1, R20, P0 ;  /* 0x000000010c0c7824 */ /* 0x000fe200000e0614 */
[----:B------:R-:W-:Y:S02]  /*1150*/  SHF.L.W.U32.HI R7, R19, 0x1c, R10 ;  /* 0x0000001c13077819 */ /* 0x000fe40000010e0a */
[----:B------:R-:W-:Y:S02]  /*1160*/  LOP3.LUT R0, R9, R21, R6, 0x96, !PT ;  /* 0x0000001509007212 */ /* 0x000fe400078e9606 */
[----:B------:R-:W-:-:S07]  /*1170*/  LOP3.LUT R5, R8, R20, R5, 0x96, !PT ;  /* 0x0000001408057212 */ /* 0x000fce00078e9605 */
.L_x_6:
[----:B------:R-:W-:Y:S01]  /*1180*/  IADD3 R6, P0, PT, R0, R7, RZ ;  /* 0x0000000700067210 */ /* 0x000fe20007f1e0ff */
[----:B------:R-:W-:Y:S01]  /*1190*/  IMAD.MOV.U32 R22, RZ, RZ, 0x51 ;  /* 0x00000051ff167424 */ /* 0x000fe200078e00ff */
        /* <DEDUP_REMOVED lines=8> */
[----:B------:R-:W-:Y:S02]  /*1220*/  IADD3 RZ, P0, PT, R9, R0, RZ ;  /* 0x0000000009ff7210 */ /* 0x000fe40007f1e0ff */
[----:B------:R-:W-:-:S03]  /*1230*/  LOP3.LUT R8, R8, R19, RZ, 0x3c, !PT ;  /* 0x0000001308087212 */ /* 0x000fc600078e3cff */
[----:B------:R-:W-:-:S05]  /*1240*/  IMAD.X R6, R6, 0x1, R5, P0 ;  /* 0x0000000106067824 */ /* 0x000fca00000e0605 */
[----:B------:R-:W-:-:S05]  /*1250*/  SHF.R.U32.HI R10, RZ, 0x1, R6 ;  /* 0x00000001ff0a7819 */ /* 0x000fca0000011606 */
[----:B------:R-:W-:-:S05]  /*1260*/  IMAD.HI.U32 R6, R10, 0x1948b0fd, RZ ;  /* 0x1948b0fd0a067827 */ /* 0x000fca00078e00ff */
[----:B------:R-:W-:Y:S02]  /*1270*/  SHF.R.U32.HI R11, RZ, 0x3, R6 ;  /* 0x00000003ff0b7819 */ /* 0x000fe40000011606 */
[--C-:B------:R-:W-:Y:S02]  /*1280*/  SHF.L.W.U32.HI R6, R5, 0x11, R0.reuse ;  /* 0x0000001105067819 */ /* 0x100fe40000010e00 */
[----:B------:R-:W-:Y:S01]  /*1290*/  LOP3.LUT R0, R8, R7, R0, 0x96, !PT ;  /* 0x0000000708007212 */ /* 0x000fe200078e9600 */
[C---:B------:R-:W-:Y:S01]  /*12a0*/  IMAD R9, R11.reuse, R22, 0x50 ;  /* 0x000000500b097424 */ /* 0x040fe200078e0216 */
        /* <DEDUP_REMOVED lines=8> */
.L_x_5:
[CC--:B------:R-:W-:Y:S01]  /*1330*/  IADD3 R6, P0, PT, R7.reuse, R0.reuse, RZ ;  /* 0x0000000007067210 */ /* 0x0c0fe20007f1e0ff */
[----:B------:R-:W-:Y:S01]  /*1340*/  BSSY.RECONVERGENT B0, `(.L_x_7) ;  /* 0x0000032000007945 */ /* 0x000fe20003800200 */
[----:B------:R-:W-:-:S03]  /*1350*/  LOP3.LUT R20, R7, R0, RZ, 0x3c, !PT ;  /* 0x0000000007147212 */ /* 0x000fc600078e3cff */
[----:B------:R-:W-:Y:S02]  /*1360*/  IMAD.X R19, R4, 0x1, R5, P0 ;  /* 0x0000000104137824 */ /* 0x000fe400000e0605 */
[----:B------:R-:W-:-:S03]  /*1370*/  IMAD.SHL.U32 R7, R20, 0x200000, RZ ;  /* 0x0020000014077824 */ /* 0x000fc600078e00ff */
        /* <DEDUP_REMOVED lines=9> */
[----:B------:R-:W-:Y:S01]  /*1410*/  LOP3.LUT R19, R4, R5, RZ, 0x3c, !PT ;  /* 0x0000000504137212 */ /* 0x000fe200078e3cff */
[----:B------:R-:W-:Y:S01]  /*1420*/  IMAD R6, R6, -0x51, R9 ;  /* 0xffffffaf06067824 */ /* 0x000fe200078e0209 */
[----:B------:R-:W-:Y:S02]  /*1430*/  SHF.L.W.U32.HI R4, R5, 0x11, R0 ;  /* 0x0000001105047819 */ /* 0x000fe40000010e00 */
[----:B------:R-:W-:Y:S02]  /*1440*/  ISETP.GT.AND P0, PT, R8, -0x1, PT ;  /* 0xffffffff0800780c */ /* 0x000fe40003f04270 */
[----:B------:R-:W-:Y:S02]  /*1450*/  SHF.L.W.U32.HI R0, R0, 0x11, R5 ;  /* 0x0000001100007819 */ /* 0x000fe40000010e05 */
[----:B------:R-:W-:Y:S02]  /*1460*/  SHF.L.U64.HI R5, R20, 0x15, R19 ;  /* 0x0000001514057819 */ /* 0x000fe40000010213 */
[----:B------:R-:W-:-:S02]  /*1470*/  LOP3.LUT R7, R0, R7, RZ, 0x3c, !PT ;  /* 0x0000000700077212 */ /* 0x000fc400078e3cff */
[----:B------:R-:W-:-:S05]  /*1480*/  LOP3.LUT R10, R4, R5, RZ, 0x3c, !PT ;  /* 0x00000005040a7212 */ /* 0x000fca00078e3cff */
[----:B------:R-:W-:Y:S05]  /*1490*/  @P0 BRA `(.L_x_8) ;  /* 0x0000000000700947 */ /* 0x000fea0003800000 */
[----:B------:R-:W-:Y:S01]  /*14a0*/  BSSY.RECONVERGENT B1, `(.L_x_8) ;  /* 0x000001b000017945 */ /* 0x000fe20003800200 */
.L_x_9:
        /* <DEDUP_REMOVED lines=22> */
[----:B------:R-:W-:-:S05]  /*1610*/  IMAD R6, R5, R6, 0x50 ;  /* 0x0000005005067424 */ /* 0x000fca00078e0206 */
[----:B------:R-:W-:Y:S01]  /*1620*/  ISETP.GT.AND P0, PT, R6, -0x1, PT ;  /* 0xffffffff0600780c */ /* 0x000fe20003f04270 */
[----:B------:R-:W-:-:S12]  /*1630*/  IMAD R6, R5, -0x51, R8 ;  /* 0xffffffaf05067824 */ /* 0x000fd800078e0208 */
[----:B------:R-:W-:Y:S05]  /*1640*/  @!P0 BRA `(.L_x_9) ;  /* 0xfffffffc00988947 */ /* 0x000fea000383ffff */
[----:B------:R-:W-:Y:S05]  /*1650*/  BSYNC.RECONVERGENT B1 ;  /* 0x0000000000017941 */ /* 0x000fea0003800200 */
.L_x_8:
[----:B------:R-:W-:Y:S05]  /*1660*/  BSYNC.RECONVERGENT B0 ;  /* 0x0000000000007941 */ /* 0x000fea0003800200 */
.L_x_7:
[----:B------:R-:W-:-:S04]  /*1670*/  IMAD.IADD R11, R11, 0x1, R6 ;  /* 0x000000010b0b7824 */ /* 0x000fc800078e0206 */
[----:B------:R-:W-:-:S05]  /*1680*/  VIADD R0, R11, 0xffffff76 ;  /* 0xffffff760b007836 */ /* 0x000fca0000000000 */
[----:B------:R-:W-:-:S13]  /*1690*/  ISETP.GE.U32.AND P0, PT, R0, -0x30, PT ;  /* 0xffffffd00000780c */ /* 0x000fda0003f06070 */
[----:B------:R-:W-:Y:S05]  /*16a0*/  @!P0 EXIT ;  /* 0x000000000000894d */ /* 0x000fea0003800000 */
[----:B------:R-:W-:Y:S01]  /*16b0*/  IADD3 R9, P0, PT, R2, 0xea73, RZ ;  /* 0x0000ea7302097810 */ /* 0x000fe20007f1e0ff */
[----:B------:R-:W-:Y:S03]  /*16c0*/  BSSY.RECONVERGENT B0, `(.L_x_10) ;  /* 0x0000085000007945 */ /* 0x000fe60003800200 */
        /* <DEDUP_REMOVED lines=9> */
[----:B------:R-:W-:-:S02]  /*1760*/  SHF.R.U64 R4, R5, 0x1e, R4 ;  /* 0x0000001e05047819 */ /* 0x000fc40000001204 */
[----:B------:R-:W-:Y:S02]  /*1770*/  LOP3.LUT R7, R7, R8, RZ, 0x3c, !PT ;  /* 0x0000000807077212 */ /* 0x000fe400078e3cff */
        /* <DEDUP_REMOVED lines=12> */
[----:B------:R-:W-:Y:S02]  /*1840*/  LOP3.LUT R0, R0, R5, RZ, 0x3c, !PT ;  /* 0x0000000500007212 */ /* 0x000fe400078e3cff */
[----:B------:R-:W-:Y:S02]  /*1850*/  SHF.R.U64 R9, R6, 0x1b, R8 ;  /* 0x0000001b06097819 */ /* 0x000fe40000001208 */
[----:B------:R-:W-:Y:S02]  /*1860*/  SHF.R.U64 R5, R4, 0x1b, R5 ;  /* 0x0000001b04057819 */ /* 0x000fe40000001205 */
[----:B------:R-:W-:-:S02]  /*1870*/  LOP3.LUT R7, R7, R8, RZ, 0x3c, !PT ;  /* 0x0000000807077212 */ /* 0x000fc400078e3cff */
[----:B------:R-:W-:Y:S01]  /*1880*/  LOP3.LUT R6, R9, R6, RZ, 0x3c, !PT ;  /* 0x0000000609067212 */ /* 0x000fe200078e3cff */
[----:B------:R-:W-:Y:S01]  /*1890*/  IMAD R9, R0, 0x133111eb, RZ ;  /* 0x133111eb00097824 */ /* 0x000fe200078e02ff */
[----:B------:R-:W-:Y:S01]  /*18a0*/  LOP3.LUT R8, R5, R4, RZ, 0x3c, !PT ;  /* 0x0000000405087212 */ /* 0x000fe200078e3cff */
[----:B------:R-:W-:Y:S02]  /*18b0*/  IMAD R7, R7, 0x133111eb, RZ ;  /* 0x133111eb07077824 */ /* 0x000fe400078e02ff */
[----:B------:R-:W-:-:S04]  /*18c0*/  IMAD.WIDE.U32 R4, R6, 0x133111eb, RZ ;  /* 0x133111eb06047825 */ /* 0x000fc800078e00ff */
[----:B------:R-:W-:Y:S02]  /*18d0*/  IMAD R21, R8, -0x6b2fb645, R9 ;  /* 0x94d049bb08157824 */ /* 0x000fe400078e0209 */
[----:B------:R-:W-:Y:S02]  /*18e0*/  IMAD R7, R6, -0x6b2fb645, R7 ;  /* 0x94d049bb06077824 */ /* 0x000fe400078e0207 */
        /* <DEDUP_REMOVED lines=13> */
[----:B------:R-:W-:Y:S02]  /*19c0*/  SHF.L.W.U32.HI R4, R5, 0x11, R10 ;  /* 0x0000001105047819 */ /* 0x000fe40000010e0a */
[----:B------:R-:W-:Y:S02]  /*19d0*/  LOP3.LUT R19, R21, R10, RZ, 0x3c, !PT ;  /* 0x0000000a15137212 */ /* 0x000fe400078e3cff */
[----:B------:R-:W-:-:S02]  /*19e0*/  LOP3.LUT R4, R4, R7, RZ, 0x3c, !PT ;  /* 0x0000000704047212 */ /* 0x000fc400078e3cff */
[----:B------:R-:W-:Y:S02]  /*19f0*/  SHF.L.W.U32.HI R0, R10, 0x11, R5 ;  /* 0x000000110a007819 */ /* 0x000fe40000010e05 */
[----:B------:R-:W-:Y:S02]  /*1a00*/  SHF.L.U64.HI R9, R20, 0x15, R19 ;  /* 0x0000001514097819 */ /* 0x000fe40000010213 */
[----:B------:R-:W-:Y:S02]  /*1a10*/  SHF.L.W.U32.HI R23, R19, 0x1c, R20 ;  /* 0x0000001c13177819 */ /* 0x000fe40000010e14 */
[----:B------:R-:W-:Y:S02]  /*1a20*/  LOP3.LUT R4, R4, R8, R5, 0x96, !PT ;  /* 0x0000000804047212 */ /* 0x000fe400078e9605 */
[----:B------:R-:W-:Y:S02]  /*1a30*/  LOP3.LUT R0, R0, R9, RZ, 0x3c, !PT ;  /* 0x0000000900007212 */ /* 0x000fe400078e3cff */
[----:B------:R-:W-:-:S02]  /*1a40*/  LOP3.LUT R22, R4, R23, RZ, 0x3c, !PT ;  /* 0x0000001704167212 */ /* 0x000fc400078e3cff */
[----:B------:R-:W-:Y:S02]  /*1a50*/  LOP3.LUT R9, R0, R21, R10, 0x96, !PT ;  /* 0x0000001500097212 */ /* 0x000fe400078e960a */
[----:B------:R-:W-:Y:S01]  /*1a60*/  SHF.L.W.U32.HI R20, R20, 0x1c, R19 ;  /* 0x0000001c14147819 */ /* 0x000fe20000010e13 */
[----:B------:R-:W-:Y:S01]  /*1a70*/  IMAD.SHL.U32 R7, R22, 0x200000, RZ ;  /* 0x0020000016077824 */ /* 0x000fe200078e00ff */
[----:B------:R-:W-:Y:S02]  /*1a80*/  SHF.L.W.U32.HI R6, R4, 0x11, R9 ;  /* 0x0000001104067819 */ /* 0x000fe40000010e09 */
[C---:B------:R-:W-:Y:S02]  /*1a90*/  LOP3.LUT R27, R9.reuse, R20, RZ, 0x3c, !PT ;  /* 0x00000014091b7212 */ /* 0x040fe400078e3cff */
[----:B------:R-:W-:Y:S02]  /*1aa0*/  SHF.L.W.U32.HI R0, R9, 0x11, R4 ;  /* 0x0000001109007819 */ /* 0x000fe40000010e04 */
[----:B------:R-:W-:-:S02]  /*1ab0*/  SHF.L.U64.HI R25, R22, 0x15, R27 ;  /* 0x0000001516197819 */ /* 0x000fc4000001021b */
[----:B------:R-:W-:Y:S02]  /*1ac0*/  LOP3.LUT R6, R6, R7, RZ, 0x3c, !PT ;  /* 0x0000000706067212 */ /* 0x000fe400078e3cff */
[----:B------:R-:W-:Y:S02]  /*1ad0*/  LOP3.LUT R7, R0, R25, RZ, 0x3c, !PT ;  /* 0x0000001900077212 */ /* 0x000fe400078e3cff */
[----:B------:R-:W-:Y:S02]  /*1ae0*/  SHF.L.W.U32.HI R19, R27, 0x1c, R22 ;  /* 0x0000001c1b137819 */ /* 0x000fe40000010e16 */
[----:B------:R-:W-:Y:S02]  /*1af0*/  LOP3.LUT R0, R6, R4, R23, 0x96, !PT ;  /* 0x0000000406007212 */ /* 0x000fe400078e9617 */
[----:B------:R-:W-:Y:S02]  /*1b00*/  SHF.L.W.U32.HI R6, R22, 0x1c, R27 ;  /* 0x0000001c16067819 */ /* 0x000fe40000010e1b */
[----:B------:R-:W-:-:S02]  /*1b10*/  LOP3.LUT R7, R7, R9, R20, 0x96, !PT ;  /* 0x0000000907077212 */ /* 0x000fc400078e9614 */
[----:B------:R-:W-:Y:S02]  /*1b20*/  IADD3 R22, P0, PT, R19, R0, RZ ;  /* 0x0000000013167210 */ /* 0x000fe40007f1e0ff */
[----:B------:R-:W-:-:S03]  /*1b30*/  IADD3 R24, P1, PT, R23, R4, RZ ;  /* 0x0000000417187210 */ /* 0x000fc60007f3e0ff */
[----:B------:R-:W-:-:S05]  /*1b40*/  IMAD.X R27, R6, 0x1, R7, P0 ;  /* 0x00000001061b7824 */ /* 0x000fca00000e0607 */
[----:B------:R-:W-:Y:S02]  /*1b50*/  SHF.L.W.U32.HI R25, R27, 0x11, R22 ;  /* 0x000000111b197819 */ /* 0x000fe40000010e16 */
[----:B------:R-:W-:Y:S01]  /*1b60*/  SHF.L.W.U32.HI R22, R22, 0x11, R27 ;  /* 0x0000001116167819 */ /* 0x000fe20000010e1b */
[----:B------:R-:W-:Y:S01]  /*1b70*/  IMAD.X R27, R20, 0x1, R9, P1 ;  /* 0x00000001141b7824 */ /* 0x000fe200008e0609 */
[----:B------:R-:W-:-:S04]  /*1b80*/  IADD3 RZ, P0, PT, R25, R0, RZ ;  /* 0x0000000019ff7210 */ /* 0x000fc80007f1e0ff */
[----:B------:R-:W-:Y:S01]  /*1b90*/  SHF.L.W.U32.HI R25, R27, 0x11, R24 ;  /* 0x000000111b197819 */ /* 0x000fe20000010e18 */
[----:B------:R-:W-:Y:S01]  /*1ba0*/  IMAD.X R22, R22, 0x1, R7, P0 ;  /* 0x0000000116167824 */ /* 0x000fe200000e0607 */
[----:B------:R-:W-:Y:S02]  /*1bb0*/  IADD3 R26, P0, PT, R8, R5, RZ ;  /* 0x00000005081a7210 */ /* 0x000fe40007f1e0ff */
[----:B------:R-:W-:Y:S02]  /*1bc0*/  IADD3 RZ, P2, PT, R25, R4, RZ ;  /* 0x0000000419ff7210 */ /* 0x000fe40007f5e0ff */
[----:B------:R-:W-:Y:S01]  /*1bd0*/  SHF.R.U32.HI R8, RZ, 0x1, R22 ;  /* 0x00000001ff087819 */ /* 0x000fe20000011616 */
[----:B------:R-:W-:Y:S01]  /*1be0*/  IMAD.X R23, R21, 0x1, R10, P0 ;  /* 0x0000000115177824 */ /* 0x000fe200000e060a */
[----:B------:R-:W-:Y:S01]  /*1bf0*/  SHF.L.W.U32.HI R4, R7, 0x11, R0 ;  /* 0x0000001107047819 */ /* 0x000fe20000010e00 */
[----:B------:R-:W-:Y:S02]  /*1c00*/  IMAD.MOV.U32 R22, RZ, RZ, 0x3d ;  /* 0x0000003dff167424 */ /* 0x000fe400078e00ff */
[----:B------:R-:W-:Y:S01]  /*1c10*/  IMAD.HI.U32 R21, R8, 0x4325c53f, RZ ;  /* 0x4325c53f08157827 */ /* 0x000fe200078e00ff */
[----:B------:R-:W-:-:S02]  /*1c20*/  SHF.L.W.U32.HI R20, R23, 0x11, R26 ;  /* 0x0000001117147819 */ /* 0x000fc40000010e1a */
[----:B------:R-:W-:Y:S02]  /*1c30*/  SHF.L.W.U32.HI R23, R26, 0x11, R23 ;  /* 0x000000111a177819 */ /* 0x000fe40000010e17 */
[----:B------:R-:W-:Y:S02]  /*1c40*/  SHF.R.U32.HI R21, RZ, 0x4, R21 ;  /* 0x00000004ff157819 */ /* 0x000fe40000011615 */
[----:B------:R-:W-:Y:S02]  /*1c50*/  IADD3 RZ, P1, PT, R20, R5, RZ ;  /* 0x0000000514ff7210 */ /* 0x000fe40007f3e0ff */
[----:B------:R-:W-:Y:S01]  /*1c60*/  SHF.L.W.U32.HI R20, R24, 0x11, R27 ;  /* 0x0000001118147819 */ /* 0x000fe20000010e1b */
[----:B------:R-:W-:Y:S01]  /*1c70*/  IMAD R5, R21, R22, 0x3c ;  /* 0x0000003c15057424 */ /* 0x000fe200078e0216 */
[----:B------:R-:W-:Y:S01]  /*1c80*/  LOP3.LUT R22, R19, R0, RZ, 0x3c, !PT ;  /* 0x0000000013167212 */ /* 0x000fe200078e3cff */
[----:B------:R-:W-:Y:S01]  /*1c90*/  IMAD.X R10, R23, 0x1, R10, P1 ;  /* 0x00000001170a7824 */ /* 0x000fe200008e060a */
[----:B------:R-:W-:Y:S01]  /*1ca0*/  LOP3.LUT R19, R6, R7, RZ, 0x3c, !PT ;  /* 0x0000000706137212 */ /* 0x000fe200078e3cff */
[----:B------:R-:W-:Y:S01]  /*1cb0*/  IMAD.X R9, R20, 0x1, R9, P2 ;  /* 0x0000000114097824 */ /* 0x000fe200010e0609 */
[----:B------:R-:W-:Y:S01]  /*1cc0*/  ISETP.GT.AND P0, PT, R5, -0x1, PT ;  /* 0xffffffff0500780c */ /* 0x000fe20003f04270 */
[----:B------:R-:W-:Y:S01]  /*1cd0*/  IMAD R8, R21, -0x3d, R8 ;  /* 0xffffffc315087824 */ /* 0x000fe200078e0208 */
[----:B------:R-:W-:Y:S01]  /*1ce0*/  SHF.L.W.U32.HI R0, R0, 0x11, R7 ;  /* 0x0000001100007819 */ /* 0x000fe20000010e07 */
[C---:B------:R-:W-:Y:S01]  /*1cf0*/  IMAD.SHL.U32 R7, R22.reuse, 0x200000, RZ ;  /* 0x0020000016077824 */ /* 0x040fe200078e00ff */
[----:B------:R-:W-:-:S04]  /*1d00*/  SHF.L.U64.HI R5, R22, 0x15, R19 ;  /* 0x0000001516057819 */ /* 0x000fc80000010213 */
[----:B------:R-:W-:Y:S02]  /*1d10*/  LOP3.LUT R20, R4, R5, RZ, 0x3c, !PT ;  /* 0x0000000504147212 */ /* 0x000fe400078e3cff */
[----:B------:R-:W-:-:S03]  /*1d20*/  LOP3.LUT R7, R0, R7, RZ, 0x3c, !PT ;  /* 0x0000000700077212 */ /* 0x000fc600078e3cff */
[----:B------:R-:W-:Y:S05]  /*1d30*/  @P0 BRA `(.L_x_11) ;  /* 0x0000000000740947 */ /* 0x000fea0003800000 */
[----:B------:R-:W-:Y:S01]  /*1d40*/  BSSY.RECONVERGENT B1, `(.L_x_11) ;  /* 0x000001c000017945 */ /* 0x000fe20003800200 */
[----:B------:R-:W-:-:S07]  /*1d50*/  IMAD.MOV.U32 R21, RZ, RZ, R19 ;  /* 0x000000ffff157224 */ /* 0x000fce00078e0013 */
.L_x_12:
        /* <DEDUP_REMOVED lines=27> */
.L_x_11:
[----:B------:R-:W-:Y:S05]  /*1f10*/  BSYNC.RECONVERGENT B0 ;  /* 0x0000000000007941 */ /* 0x000fea0003800200 */
.L_x_10:
        /* <DEDUP_REMOVED lines=31> */
[----:B------:R-:W-:-:S02]  /*2110*/  SHF.R.U64 R5, R6, 0x1b, R5 ;  /* 0x0000001b06057819 */ /* 0x000fc40000001205 */
[----:B------:R-:W-:Y:S01]  /*2120*/  LOP3.LUT R7, R7, R4, RZ, 0x3c, !PT ;  /* 0x0000000407077212 */ /* 0x000fe200078e3cff */
[----:B------:R-:W-:Y:S01]  /*2130*/  IMAD R20, R19, 0x133111eb, RZ ;  /* 0x133111eb13147824 */ /* 0x000fe200078e02ff */
[----:B------:R-:W-:Y:S01]  /*2140*/  LOP3.LUT R4, R5, R6, RZ, 0x3c, !PT ;  /* 0x0000000605047212 */ /* 0x000fe200078e3cff */
[----:B------:R-:W-:Y:S02]  /*2150*/  IMAD R5, R0, 0x133111eb, RZ ;  /* 0x133111eb00057824 */ /* 0x000fe400078e02ff */
[C---:B------:R-:W-:Y:S02]  /*2160*/  IMAD R19, R7.reuse, -0x6b2fb645, R20 ;  /* 0x94d049bb07137824 */ /* 0x040fe400078e0214 */
        /* <DEDUP_REMOVED lines=11> */
[C---:B------:R-:W-:Y:S02]  /*2220*/  LOP3.LUT R25, R6.reuse, R19, RZ, 0x3c, !PT ;  /* 0x0000001306197212 */ /* 0x040fe400078e3cff */
[----:B------:R-:W-:Y:S02]  /*2230*/  LOP3.LUT R27, R27, R7, RZ, 0x3c, !PT ;  /* 0x000000071b1b7212 */ /* 0x000fe400078e3cff */
[----:B------:R-:W-:Y:S01]  /*2240*/  LOP3.LUT R21, R21, R0, RZ, 0x3c, !PT ;  /* 0x0000000015157212 */ /* 0x000fe200078e3cff */
[----:B------:R-:W-:Y:S01]  /*2250*/  IMAD.SHL.U32 R23, R25, 0x200000, RZ ;  /* 0x0020000019177824 */ /* 0x000fe200078e00ff */
[----:B------:R-:W-:Y:S02]  /*2260*/  SHF.L.W.U32.HI R0, R6, 0x11, R27 ;  /* 0x0000001106007819 */ /* 0x000fe40000010e1b */
[C---:B------:R-:W-:Y:S02]  /*2270*/  LOP3.LUT R20, R27.reuse, R21, RZ, 0x3c, !PT ;  /* 0x000000151b147212 */ /* 0x040fe400078e3cff */
[----:B------:R-:W-:-:S02]  /*2280*/  SHF.L.W.U32.HI R4, R27, 0x11, R6 ;  /* 0x000000111b047819 */ /* 0x000fc40000010e06 */
[----:B------:R-:W-:Y:S02]  /*2290*/  SHF.L.U64.HI R7, R25, 0x15, R20 ;  /* 0x0000001519077819 */ /* 0x000fe40000010214 */
[----:B------:R-:W-:Y:S02]  /*22a0*/  LOP3.LUT R23, R0, R23, RZ, 0x3c, !PT ;  /* 0x0000001700177212 */ /* 0x000fe400078e3cff */
[-C--:B------:R-:W-:Y:S02]  /*22b0*/  IADD3 R5, P0, PT, R19, R6.reuse, RZ ;  /* 0x0000000613057210 */ /* 0x080fe40007f1e0ff */
[----:B------:R-:W-:Y:S02]  /*22c0*/  LOP3.LUT R28, R4, R7, RZ, 0x3c, !PT ;  /* 0x00000007041c7212 */ /* 0x000fe400078e3cff */
[----:B------:R-:W-:Y:S01]  /*22d0*/  LOP3.LUT R23, R23, R6, R19, 0x96, !PT ;  /* 0x0000000617177212 */ /* 0x000fe200078e9613 */
[----:B------:R-:W-:Y:S01]  /*22e0*/  IMAD.X R22, R21, 0x1, R27, P0 ;  /* 0x0000000115167824 */ /* 0x000fe200000e061b */
[----:B------:R-:W-:-:S02]  /*22f0*/  SHF.L.W.U32.HI R4, R20, 0x1c, R25 ;  /* 0x0000001c14047819 */ /* 0x000fc40000010e19 */
[----:B------:R-:W-:Y:S02]  /*2300*/  SHF.L.W.U32.HI R25, R25, 0x1c, R20 ;  /* 0x0000001c19197819 */ /* 0x000fe40000010e14 */
[----:B------:R-:W-:Y:S02]  /*2310*/  LOP3.LUT R28, R28, R27, R21, 0x96, !PT ;  /* 0x0000001b1c1c7212 */ /* 0x000fe400078e9615 */
[----:B------:R-:W-:Y:S02]  /*2320*/  IADD3 R19, P1, PT, R4, R23, RZ ;  /* 0x0000001704137210 */ /* 0x000fe40007f3e0ff */
[----:B------:R-:W-:Y:S02]  /*2330*/  SHF.L.W.U32.HI R0, R5, 0x11, R22 ;  /* 0x0000001105007819 */ /* 0x000fe40000010e16 */
[----:B------:R-:W-:Y:S01]  /*2340*/  SHF.L.W.U32.HI R5, R22, 0x11, R5 ;  /* 0x0000001116057819 */ /* 0x000fe20000010e05 */
[----:B------:R-:W-:Y:S01]  /*2350*/  IMAD.X R26, R25, 0x1, R28, P1 ;  /* 0x00000001191a7824 */ /* 0x000fe200008e061c */
[----:B------:R-:W-:-:S02]  /*2360*/  LOP3.LUT R21, R23, R4, RZ, 0x3c, !PT ;  /* 0x0000000417157212 */ /* 0x000fc400078e3cff */
[----:B------:R-:W-:Y:S02]  /*2370*/  LOP3.LUT R24, R28, R25, RZ, 0x3c, !PT ;  /* 0x000000191c187212 */ /* 0x000fe400078e3cff */
[----:B------:R-:W-:Y:S01]  /*2380*/  IADD3 RZ, P0, PT, R5, R6, RZ ;  /* 0x0000000605ff7210 */ /* 0x000fe20007f1e0ff */
[----:B------:R-:W-:Y:S01]  /*2390*/  IMAD.SHL.U32 R20, R21, 0x200000, RZ ;  /* 0x0020000015147824 */ /* 0x000fe200078e00ff */
[----:B------:R-:W-:Y:S02]  /*23a0*/  SHF.L.W.U32.HI R6, R26, 0x11, R19 ;  /* 0x000000111a067819 */ /* 0x000fe40000010e13 */
[----:B------:R-:W-:Y:S01]  /*23b0*/  SHF.L.W.U32.HI R7, R23, 0x11, R28 ;  /* 0x0000001117077819 */ /* 0x000fe20000010e1c */
[----:B------:R-:W-:Y:S01]  /*23c0*/  IMAD.X R0, R0, 0x1, R27, P0 ;  /* 0x0000000100007824 */ /* 0x000fe200000e061b */
[----:B------:R-:W-:Y:S02]  /*23d0*/  SHF.L.W.U32.HI R5, R28, 0x11, R23 ;  /* 0x000000111c057819 */ /* 0x000fe40000010e17 */
[----:B------:R-:W-:-:S02]  /*23e0*/  SHF.L.U64.HI R22, R21, 0x15, R24 ;  /* 0x0000001515167819 */ /* 0x000fc40000010218 */
[----:B------:R-:W-:Y:S02]  /*23f0*/  SHF.L.W.U32.HI R19, R19, 0x11, R26 ;  /* 0x0000001113137819 */ /* 0x000fe40000010e1a */
[----:B------:R-:W-:Y:S02]  /*2400*/  IADD3 RZ, P0, PT, R6, R23, RZ ;  /* 0x0000001706ff7210 */ /* 0x000fe40007f1e0ff */
[----:B------:R-:W-:Y:S02]  /*2410*/  LOP3.LUT R20, R7, R20, RZ, 0x3c, !PT ;  /* 0x0000001407147212 */ /* 0x000fe400078e3cff */
[----:B------:R-:W-:Y:S01]  /*2420*/  LOP3.LUT R22, R5, R22, RZ, 0x3c, !PT ;  /* 0x0000001605167212 */ /* 0x000fe200078e3cff */
[----:B------:R-:W-:Y:S01]  /*2430*/  IMAD.X R19, R19, 0x1, R28, P0 ;  /* 0x0000000113137824 */ /* 0x000fe200000e061c */
[----:B------:R-:W-:Y:S02]  /*2440*/  SHF.L.W.U32.HI R7, R21, 0x1c, R24 ;  /* 0x0000001c15077819 */ /* 0x000fe40000010e18 */
[----:B------:R-:W-:-:S02]  /*2450*/  SHF.L.W.U32.HI R6, R24, 0x1c, R21 ;  /* 0x0000001c18067819 */ /* 0x000fc40000010e15 */
[----:B------:R-:W-:Y:S02]  /*2460*/  LOP3.LUT R23, R20, R23, R4, 0x96, !PT ;  /* 0x0000001714177212 */ /* 0x000fe400078e9604 */
[----:B------:R-:W-:-:S07]  /*2470*/  LOP3.LUT R25, R22, R28, R25, 0x96, !PT ;  /* 0x0000001c16197212 */ /* 0x000fce00078e9619 */
.L_x_14:
[----:B------:R-:W-:Y:S02]  /*2480*/  IADD3 R4, P0, PT, R23, R6, RZ ;  /* 0x0000000617047210 */ /* 0x000fe40007f1e0ff */
[----:B------:R-:W-:Y:S02]  /*2490*/  LOP3.LUT R26, R6, R23, RZ, 0x3c, !PT ;  /* 0x00000017061a7212 */ /* 0x000fe400078e3cff */
[----:B------:R-:W-:Y:S01]  /*24a0*/  LOP3.LUT R29, R7, R25, RZ, 0x3c, !PT ;  /* 0x00000019071d7212 */ /* 0x000fe200078e3cff */
[----:B------:R-:W-:Y:S02]  /*24b0*/  IMAD.X R5, R25, 0x1, R7, P0 ;  /* 0x0000000119057824 */ /* 0x000fe400000e0607 */
[C---:B------:R-:W-:Y:S01]  /*24c0*/  IMAD.SHL.U32 R24, R26.reuse, 0x200000, RZ ;  /* 0x002000001a187824 */ /* 0x040fe200078e00ff */
[----:B------:R-:W-:Y:S02]  /*24d0*/  SHF.L.U64.HI R27, R26, 0x15, R29 ;  /* 0x000000151a1b7819 */ /* 0x000fe4000001021d */
[----:B------:R-:W-:-:S02]  /*24e0*/  SHF.L.W.U32.HI R20, R5, 0x11, R4 ;  /* 0x0000001105147819 */ /* 0x000fc40000010e04 */
[----:B------:R-:W-:Y:S02]  /*24f0*/  SHF.L.W.U32.HI R4, R4, 0x11, R5 ;  /* 0x0000001104047819 */ /* 0x000fe40000010e05 */
[----:B------:R-:W-:Y:S01]  /*2500*/  IADD3 RZ, P0, PT, R20, R23, RZ ;  /* 0x0000001714ff7210 */ /* 0x000fe20007f1e0ff */
[----:B------:R-:W-:Y:S01]  /*2510*/  IMAD.MOV.U32 R20, RZ, RZ, 0x51 ;  /* 0x00000051ff147424 */ /* 0x000fe200078e00ff */
[----:B------:R-:W-:-:S03]  /*2520*/  SHF.L.W.U32.HI R5, R23, 0x11, R25 ;  /* 0x0000001117057819 */ /* 0x000fc60000010e19 */
[----:B------:R-:W-:Y:S01]  /*2530*/  IMAD.X R4, R4, 0x1, R25, P0 ;  /* 0x0000000104047824 */ /* 0x000fe200000e0619 */
[----:B------:R-:W-:Y:S02]  /*2540*/  LOP3.LUT R24, R5, R24, RZ, 0x3c, !PT ;  /* 0x0000001805187212 */ /* 0x000fe400078e3cff */
[----:B------:R-:W-:Y:S02]  /*2550*/  SHF.L.W.U32.HI R5, R29, 0x1c, R26 ;  /* 0x0000001c1d057819 */ /* 0x000fe40000010e1a */
[----:B------:R-:W-:-:S05]  /*2560*/  SHF.R.U32.HI R22, RZ, 0x1, R4 ;  /* 0x00000001ff167819 */ /* 0x000fca0000011604 */
[----:B------:R-:W-:-:S05]  /*2570*/  IMAD.HI.U32 R4, R22, 0x1948b0fd, RZ ;  /* 0x1948b0fd16047827 */ /* 0x000fca00078e00ff */
[----:B------:R-:W-:Y:S02]  /*2580*/  SHF.R.U32.HI R21, RZ, 0x3, R4 ;  /* 0x00000003ff157819 */ /* 0x000fe40000011604 */
[--C-:B------:R-:W-:Y:S02]  /*2590*/  SHF.L.W.U32.HI R4, R25, 0x11, R23.reuse ;  /* 0x0000001119047819 */ /* 0x100fe40000010e17 */
[----:B------:R-:W-:Y:S01]  /*25a0*/  LOP3.LUT R23, R24, R6, R23, 0x96, !PT ;  /* 0x0000000618177212 */ /* 0x000fe200078e9617 */
[C---:B------:R-:W-:Y:S02]  /*25b0*/  IMAD R20, R21.reuse, R20, 0x50 ;  /* 0x0000005015147424 */ /* 0x040fe400078e0214 */
[----:B------:R-:W-:Y:S02]  /*25c0*/  IMAD R21, R21, -0x51, R22 ;  /* 0xffffffaf15157824 */ /* 0x000fe400078e0216 */
[----:B------:R-:W-:Y:S01]  /*25d0*/  IMAD.MOV.U32 R6, RZ, RZ, R5 ;  /* 0x000000ffff067224 */ /* 0x000fe200078e0005 */
[----:B------:R-:W-:-:S02]  /*25e0*/  ISETP.GE.AND P0, PT, R20, RZ, PT ;  /* 0x000000ff1400720c */ /* 0x000fc40003f06270 */
[----:B------:R-:W-:Y:S02]  /*25f0*/  LOP3.LUT R20, R4, R27, RZ, 0x3c, !PT ;  /* 0x0000001b04147212 */ /* 0x000fe400078e3cff */
[----:B------:R-:W-:Y:S02]  /*2600*/  SHF.L.W.U32.HI R4, R26, 0x1c, R29 ;  /* 0x0000001c1a047819 */ /* 0x000fe40000010e1d */
[----:B------:R-:W-:-:S03]  /*2610*/  LOP3.LUT R25, R20, R7, R25, 0x96, !PT ;  /* 0x0000000714197212 */ /* 0x000fc600078e9619 */
[----:B------:R-:W-:-:S04]  /*2620*/  IMAD.MOV.U32 R7, RZ, RZ, R4 ;  /* 0x000000ffff077224 */ /* 0x000fc800078e0004 */
[----:B------:R-:W-:Y:S05]  /*2630*/  @!P0 BRA `(.L_x_14) ;  /* 0xfffffffc00908947 */ /* 0x000fea000383ffff */
[----:B------:R-:W-:Y:S05]  /*2640*/  BSYNC.RECONVERGENT B0 ;  /* 0x0000000000007941 */ /* 0x000fea0003800200 */
.L_x_13:
[----:B------:R-:W-:Y:S01]  /*2650*/  BSSY.RECONVERGENT B0, `(.L_x_15) ;  /* 0x000001d000007945 */ /* 0x000fe20003800200 */
.L_x_16:
[C---:B------:R-:W-:Y:S01]  /*2660*/  IADD3 R4, P0, PT, R23.reuse, R6, RZ ;  /* 0x0000000617047210 */ /* 0x040fe20007f1e0ff */
[----:B------:R-:W-:Y:S01]  /*2670*/  IMAD.MOV.U32 R24, RZ, RZ, 0x51 ;  /* 0x00000051ff187424 */ /* 0x000fe200078e00ff */
[----:B------:R-:W-:-:S03]  /*2680*/  SHF.L.W.U32.HI R22, R23, 0x11, R25 ;  /* 0x0000001117167819 */ /* 0x000fc60000010e19 */
[----:B------:R-:W-:-:S05]  /*2690*/  IMAD.X R5, R25, 0x1, R7, P0 ;  /* 0x0000000119057824 */ /* 0x000fca00000e0607 */
[----:B------:R-:W-:Y:S02]  /*26a0*/  SHF.L.W.U32.HI R20, R5, 0x11, R4 ;  /* 0x0000001105147819 */ /* 0x000fe40000010e04 */
[----:B------:R-:W-:Y:S02]  /*26b0*/  SHF.L.W.U32.HI R4, R4, 0x11, R5 ;  /* 0x0000001104047819 */ /* 0x000fe40000010e05 */
[----:B------:R-:W-:Y:S02]  /*26c0*/  IADD3 RZ, P0, PT, R20, R23, RZ ;  /* 0x0000001714ff7210 */ /* 0x000fe40007f1e0ff */
[----:B------:R-:W-:-:S03]  /*26d0*/  SHF.L.W.U32.HI R20, R25, 0x11, R23 ;  /* 0x0000001119147819 */ /* 0x000fc60000010e17 */
[----:B------:R-:W-:-:S05]  /*26e0*/  IMAD.X R4, R4, 0x1, R25, P0 ;  /* 0x0000000104047824 */ /* 0x000fca00000e0619 */
[----:B------:R-:W-:Y:S02]  /*26f0*/  SHF.R.U32.HI R26, RZ, 0x1, R4 ;  /* 0x00000001ff1a7819 */ /* 0x000fe40000011604 */
[----:B------:R-:W-:-:S03]  /*2700*/  LOP3.LUT R4, R6, R23, RZ, 0x3c, !PT ;  /* 0x0000001706047212 */ /* 0x000fc600078e3cff */
[----:B------:R-:W-:-:S04]  /*2710*/  IMAD.HI.U32 R5, R26, 0x1948b0fd, RZ ;  /* 0x1948b0fd1a057827 */ /* 0x000fc800078e00ff */
[----:B------:R-:W-:Y:S01]  /*2720*/  IMAD.SHL.U32 R29, R4, 0x200000, RZ ;  /* 0x00200000041d7824 */ /* 0x000fe200078e00ff */
[----:B------:R-:W-:Y:S02]  /*2730*/  SHF.R.U32.HI R31, RZ, 0x3, R5 ;  /* 0x00000003ff1f7819 */ /* 0x000fe40000011605 */
[----:B------:R-:W-:Y:S02]  /*2740*/  LOP3.LUT R5, R7, R25, RZ, 0x3c, !PT ;  /* 0x0000001907057212 */ /* 0x000fe400078e3cff */
[----:B------:R-:W-:Y:S01]  /*2750*/  LOP3.LUT R22, R22, R29, RZ, 0x3c, !PT ;  /* 0x0000001d16167212 */ /* 0x000fe200078e3cff */
[C---:B------:R-:W-:Y:S01]  /*2760*/  IMAD R24, R31.reuse, R24, 0x50 ;  /* 0x000000501f187424 */ /* 0x040fe200078e0218 */
[----:B------:R-:W-:Y:S01]  /*2770*/  SHF.L.U64.HI R27, R4, 0x15, R5 ;  /* 0x00000015041b7819 */ /* 0x000fe20000010205 */
[----:B------:R-:W-:Y:S01]  /*2780*/  IMAD R26, R31, -0x51, R26 ;  /* 0xffffffaf1f1a7824 */ /* 0x000fe200078e021a */
[----:B------:R-:W-:Y:S02]  /*2790*/  LOP3.LUT R23, R22, R6, R23, 0x96, !PT ;  /* 0x0000000616177212 */ /* 0x000fe400078e9617 */
[----:B------:R-:W-:-:S02]  /*27a0*/  ISETP.GE.AND P0, PT, R24, RZ, PT ;  /* 0x000000ff1800720c */ /* 0x000fc40003f06270 */
[----:B------:R-:W-:Y:S02]  /*27b0*/  SHF.L.W.U32.HI R24, R4, 0x1c, R5 ;  /* 0x0000001c04187819 */ /* 0x000fe40000010e05 */
[----:B------:R-:W-:Y:S02]  /*27c0*/  LOP3.LUT R20, R20, R27, RZ, 0x3c, !PT ;  /* 0x0000001b14147212 */ /* 0x000fe400078e3cff */
[----:B------:R-:W-:Y:S02]  /*27d0*/  SHF.L.W.U32.HI R5, R5, 0x1c, R4 ;  /* 0x0000001c05057819 */ /* 0x000fe40000010e04 */
[----:B------:R-:W-:Y:S01]  /*27e0*/  LOP3.LUT R25, R20, R7, R25, 0x96, !PT ;  /* 0x0000000714197212 */ /* 0x000fe200078e9619 */
[----:B------:R-:W-:Y:S02]  /*27f0*/  IMAD.MOV.U32 R7, RZ, RZ, R24 ;  /* 0x000000ffff077224 */ /* 0x000fe400078e0018 */
[----:B------:R-:W-:Y:S02]  /*2800*/  IMAD.MOV.U32 R6, RZ, RZ, R5 ;  /* 0x000000ffff067224 */ /* 0x000fe400078e0005 */
[----:B------:R-:W-:Y:S05]  /*2810*/  @!P0 BRA `(.L_x_16) ;  /* 0xfffffffc00908947 */ /* 0x000fea000383ffff */
[----:B------:R-:W-:Y:S05]  /*2820*/  BSYNC.RECONVERGENT B0 ;  /* 0x0000000000007941 */ /* 0x000fea0003800200 */
.L_x_15:
[----:B------:R-:W-:-:S04]  /*2830*/  IMAD.IADD R21, R21, 0x1, R26 ;  /* 0x0000000115157824 */ /* 0x000fc800078e021a */
[----:B------:R-:W-:-:S05]  /*2840*/  VIADD R4, R21, 0xffffff76 ;  /* 0xffffff7615047836 */ /* 0x000fca0000000000 */
[----:B------:R-:W-:-:S13]  /*2850*/  ISETP.GE.U32.AND P0, PT, R4, -0x30, PT ;  /* 0xffffffd00400780c */ /* 0x000fda0003f06070 */
[----:B------:R-:W-:Y:S05]  /*2860*/  @!P0 EXIT ;  /* 0x000000000000894d */ /* 0x000fea0003800000 */
[----:B------:R-:W-:Y:S01]  /*2870*/  LOP3.LUT R24, R23, R6, RZ, 0x3c, !PT ;  /* 0x0000000617187212 */ /* 0x000fe200078e3cff */
[----:B------:R-:W-:Y:S01]  /*2880*/  BSSY.RECONVERGENT B0, `(.L_x_17) ;  /* 0x0000026000007945 */ /* 0x000fe20003800200 */
[----:B------:R-:W-:Y:S02]  /*2890*/  LOP3.LUT R29, R25, R7, RZ, 0x3c, !PT ;  /* 0x00000007191d7212 */ /* 0x000fe400078e3cff */
[----:B------:R-:W-:Y:S01]  /*28a0*/  SHF.L.W.U32.HI R5, R23, 0x11, R25 ;  /* 0x0000001117057819 */ /* 0x000fe20000010e19 */
[C---:B------:R-:W-:Y:S01]  /*28b0*/  IMAD.SHL.U32 R20, R24.reuse, 0x200000, RZ ;  /* 0x0020000018147824 */ /* 0x040fe200078e00ff */
[----:B------:R-:W-:Y:S02]  /*28c0*/  SHF.L.W.U32.HI R4, R25, 0x11, R23 ;  /* 0x0000001119047819 */ /* 0x000fe40000010e17 */
[----:B------:R-:W-:Y:S02]  /*28d0*/  SHF.L.U64.HI R27, R24, 0x15, R29 ;  /* 0x00000015181b7819 */ /* 0x000fe4000001021d */
[----:B------:R-:W-:-:S02]  /*28e0*/  LOP3.LUT R20, R5, R20, RZ, 0x3c, !PT ;  /* 0x0000001405147212 */ /* 0x000fc400078e3cff */
[----:B------:R-:W-:Y:S02]  /*28f0*/  LOP3.LUT R22, R4, R27, RZ, 0x3c, !PT ;  /* 0x0000001b04167212 */ /* 0x000fe400078e3cff */
[----:B------:R-:W-:Y:S02]  /*2900*/  SHF.L.W.U32.HI R5, R24, 0x1c, R29 ;  /* 0x0000001c18057819 */ /* 0x000fe40000010e1d */
[----:B------:R-:W-:Y:S02]  /*2910*/  SHF.L.W.U32.HI R4, R29, 0x1c, R24 ;  /* 0x0000001c1d047819 */ /* 0x000fe40000010e18 */
[----:B------:R-:W-:Y:S02]  /*2920*/  LOP3.LUT R23, R20, R23, R6, 0x96, !PT ;  /* 0x0000001714177212 */ /* 0x000fe400078e9606 */
[----:B------:R-:W-:-:S07]  /*2930*/  LOP3.LUT R7, R22, R25, R7, 0x96, !PT ;  /* 0x0000001916077212 */ /* 0x000fce00078e9607 */
.L_x_18:
[----:B------:R-:W-:Y:S01]  /*2940*/  IADD3 R6, P0, PT, R23, R4, RZ ;  /* 0x0000000417067210 */ /* 0x000fe20007f1e0ff */
[----:B------:R-:W-:Y:S01]  /*2950*/  IMAD.MOV.U32 R22, RZ, RZ, 0x3 ;  /* 0x00000003ff167424 */ /* 0x000fe200078e00ff */
[----:B------:R-:W-:Y:S02]  /*2960*/  LOP3.LUT R26, R4, R23, RZ, 0x3c, !PT ;  /* 0x00000017041a7212 */ /* 0x000fe400078e3cff */
[----:B------:R-:W-:Y:S01]  /*2970*/  LOP3.LUT R31, R5, R7, RZ, 0x3c, !PT ;  /* 0x00000007051f7212 */ /* 0x000fe200078e3cff */
[----:B------:R-:W-:Y:S02]  /*2980*/  IMAD.X R25, R7, 0x1, R5, P0 ;  /* 0x0000000107197824 */ /* 0x000fe400000e0605 */
[C---:B------:R-:W-:Y:S01]  /*2990*/  IMAD.SHL.U32 R27, R26.reuse, 0x200000, RZ ;  /* 0x002000001a1b7824 */ /* 0x040fe200078e00ff */
[----:B------:R-:W-:Y:S02]  /*29a0*/  SHF.L.U64.HI R29, R26, 0x15, R31 ;  /* 0x000000151a1d7819 */ /* 0x000fe4000001021f */
[----:B------:R-:W-:-:S02]  /*29b0*/  SHF.L.W.U32.HI R20, R25, 0x11, R6 ;  /* 0x0000001119147819 */ /* 0x000fc40000010e06 */
[----:B------:R-:W-:Y:S02]  /*29c0*/  SHF.L.W.U32.HI R6, R6, 0x11, R25 ;  /* 0x0000001106067819 */ /* 0x000fe40000010e19 */
[----:B------:R-:W-:Y:S02]  /*29d0*/  IADD3 RZ, P0, PT, R20, R23, RZ ;  /* 0x0000001714ff7210 */ /* 0x000fe40007f1e0ff */
[----:B------:R-:W-:-:S03]  /*29e0*/  SHF.L.W.U32.HI R20, R23, 0x11, R7 ;  /* 0x0000001117147819 */ /* 0x000fc60000010e07 */
[----:B------:R-:W-:Y:S01]  /*29f0*/  IMAD.X R6, R6, 0x1, R7, P0 ;  /* 0x0000000106067824 */ /* 0x000fe200000e0607 */
[----:B------:R-:W-:-:S04]  /*2a00*/  LOP3.LUT R20, R20, R27, RZ, 0x3c, !PT ;  /* 0x0000001b14147212 */ /* 0x000fc800078e3cff */
[----:B------:R-:W-:Y:S02]  /*2a10*/  SHF.R.U32.HI R25, RZ, 0x1, R6 ;  /* 0x00000001ff197819 */ /* 0x000fe40000011606 */
[--C-:B------:R-:W-:Y:S02]  /*2a20*/  SHF.L.W.U32.HI R6, R7, 0x11, R23.reuse ;  /* 0x0000001107067819 */ /* 0x100fe40000010e17 */
[----:B------:R-:W-:Y:S01]  /*2a30*/  LOP3.LUT R23, R20, R4, R23, 0x96, !PT ;  /* 0x0000000414177212 */ /* 0x000fe200078e9617 */
[----:B------:R-:W-:Y:S01]  /*2a40*/  IMAD.HI.U32 R25, R25, 0x55555556, RZ ;  /* 0x5555555619197827 */ /* 0x000fe200078e00ff */
[----:B------:R-:W-:Y:S02]  /*2a50*/  LOP3.LUT R24, R6, R29, RZ, 0x3c, !PT ;  /* 0x0000001d06187212 */ /* 0x000fe400078e3cff */
[----:B------:R-:W-:Y:S01]  /*2a60*/  SHF.L.W.U32.HI R6, R26, 0x1c, R31 ;  /* 0x0000001c1a067819 */ /* 0x000fe20000010e1f */
[----:B------:R-:W-:Y:S01]  /*2a70*/  IMAD R25, R25, R22, 0x2 ;  /* 0x0000000219197424 */ /* 0x000fe200078e0216 */
[----:B------:R-:W-:-:S03]  /*2a80*/  LOP3.LUT R7, R24, R5, R7, 0x96, !PT ;  /* 0x0000000518077212 */ /* 0x000fc600078e9607 */
[----:B------:R-:W-:Y:S01]  /*2a90*/  IMAD.MOV.U32 R5, RZ, RZ, R6 ;  /* 0x000000ffff057224 */ /* 0x000fe200078e0006 */
[----:B------:R-:W-:Y:S02]  /*2aa0*/  ISETP.GE.AND P0, PT, R25, RZ, PT ;  /* 0x000000ff1900720c */ /* 0x000fe40003f06270 */
[----:B------:R-:W-:-:S05]  /*2ab0*/  SHF.L.W.U32.HI R25, R31, 0x1c, R26 ;  /* 0x0000001c1f197819 */ /* 0x000fca0000010e1a */
[----:B------:R-:W-:-:S06]  /*2ac0*/  IMAD.MOV.U32 R4, RZ, RZ, R25 ;  /* 0x000000ffff047224 */ /* 0x000fcc00078e0019 */
[----:B------:R-:W-:Y:S05]  /*2ad0*/  @!P0 BRA `(.L_x_18) ;  /* 0xfffffffc00988947 */ /* 0x000fea000383ffff */
[----:B------:R-:W-:Y:S05]  /*2ae0*/  BSYNC.RECONVERGENT B0 ;  /* 0x0000000000007941 */ /* 0x000fea0003800200 */
.L_x_17:
[----:B------:R-:W-:Y:S01]  /*2af0*/  BSSY.RECONVERGENT B0, `(.L_x_19) ;  /* 0x000001a000007945 */ /* 0x000fe20003800200 */
.L_x_20:
[C---:B------:R-:W-:Y:S02]  /*2b00*/  IADD3 R6, P0, PT, R23.reuse, R4, RZ ;  /* 0x0000000417067210 */ /* 0x040fe40007f1e0ff */
[----:B------:R-:W-:-:S03]  /*2b10*/  SHF.L.W.U32.HI R24, R23, 0x11, R7 ;  /* 0x0000001117187819 */ /* 0x000fc60000010e07 */
[----:B------:R-:W-:-:S05]  /*2b20*/  IMAD.X R25, R7, 0x1, R5, P0 ;  /* 0x0000000107197824 */ /* 0x000fca00000e0605 */
[----:B------:R-:W-:Y:S02]  /*2b30*/  SHF.L.W.U32.HI R20, R25, 0x11, R6 ;  /* 0x0000001119147819 */ /* 0x000fe40000010e06 */
[----:B------:R-:W-:Y:S02]  /*2b40*/  SHF.L.W.U32.HI R6, R6, 0x11, R25 ;  /* 0x0000001106067819 */ /* 0x000fe40000010e19 */
[----:B------:R-:W-:Y:S02]  /*2b50*/  IADD3 RZ, P0, PT, R20, R23, RZ ;  /* 0x0000001714ff7210 */ /* 0x000fe40007f1e0ff */
[----:B------:R-:W-:-:S03]  /*2b60*/  LOP3.LUT R25, R5, R7, RZ, 0x3c, !PT ;  /* 0x0000000705197212 */ /* 0x000fc600078e3cff */
[----:B------:R-:W-:-:S05]  /*2b70*/  IMAD.X R6, R6, 0x1, R7, P0 ;  /* 0x0000000106067824 */ /* 0x000fca00000e0607 */
[----:B------:R-:W-:Y:S02]  /*2b80*/  SHF.R.U32.HI R20, RZ, 0x1, R6 ;  /* 0x00000001ff147819 */ /* 0x000fe40000011606 */
[----:B------:R-:W-:-:S03]  /*2b90*/  LOP3.LUT R6, R4, R23, RZ, 0x3c, !PT ;  /* 0x0000001704067212 */ /* 0x000fc600078e3cff */
[----:B------:R-:W-:Y:S01]  /*2ba0*/  IMAD.HI.U32 R27, R20, 0x55555556, RZ ;  /* 0x55555556141b7827 */ /* 0x000fe200078e00ff */
[----:B------:R-:W-:-:S03]  /*2bb0*/  SHF.L.W.U32.HI R20, R7, 0x11, R23 ;  /* 0x0000001107147819 */ /* 0x000fc60000010e17 */
[----:B------:R-:W-:Y:S01]  /*2bc0*/  IMAD R26, R27, R22, 0x2 ;  /* 0x000000021b1a7424 */ /* 0x000fe200078e0216 */
[C---:B------:R-:W-:Y:S01]  /*2bd0*/  SHF.L.U64.HI R27, R6.reuse, 0x15, R25 ;  /* 0x00000015061b7819 */ /* 0x040fe20000010219 */
[----:B------:R-:W-:-:S03]  /*2be0*/  IMAD.SHL.U32 R29, R6, 0x200000, RZ ;  /* 0x00200000061d7824 */ /* 0x000fc600078e00ff */
[----:B------:R-:W-:Y:S02]  /*2bf0*/  ISETP.GE.AND P0, PT, R26, RZ, PT ;  /* 0x000000ff1a00720c */ /* 0x000fe40003f06270 */
[----:B------:R-:W-:Y:S02]  /*2c00*/  SHF.L.W.U32.HI R26, R6, 0x1c, R25 ;  /* 0x0000001c061a7819 */ /* 0x000fe40000010e19 */
[----:B------:R-:W-:Y:S02]  /*2c10*/  LOP3.LUT R24, R24, R29, RZ, 0x3c, !PT ;  /* 0x0000001d18187212 */ /* 0x000fe400078e3cff */
[----:B------:R-:W-:Y:S02]  /*2c20*/  LOP3.LUT R20, R20, R27, RZ, 0x3c, !PT ;  /* 0x0000001b14147212 */ /* 0x000fe400078e3cff */
[----:B------:R-:W-:Y:S02]  /*2c30*/  SHF.L.W.U32.HI R25, R25, 0x1c, R6 ;  /* 0x0000001c19197819 */ /* 0x000fe40000010e06 */
[----:B------:R-:W-:-:S02]  /*2c40*/  LOP3.LUT R23, R24, R4, R23, 0x96, !PT ;  /* 0x0000000418177212 */ /* 0x000fc400078e9617 */
[----:B------:R-:W-:Y:S01]  /*2c50*/  LOP3.LUT R7, R20, R5, R7, 0x96, !PT ;  /* 0x0000000514077212 */ /* 0x000fe200078e9607 */
[----:B------:R-:W-:Y:S02]  /*2c60*/  IMAD.MOV.U32 R4, RZ, RZ, R25 ;  /* 0x000000ffff047224 */ /* 0x000fe400078e0019 */
[----:B------:R-:W-:Y:S01]  /*2c70*/  IMAD.MOV.U32 R5, RZ, RZ, R26 ;  /* 0x000000ffff057224 */ /* 0x000fe200078e001a */
[----:B------:R-:W-:Y:S06]  /*2c80*/  @!P0 BRA `(.L_x_20) ;  /* 0xfffffffc009c8947 */ /* 0x000fec000383ffff */
[----:B------:R-:W-:Y:S05]  /*2c90*/  BSYNC.RECONVERGENT B0 ;  /* 0x0000000000007941 */ /* 0x000fea0003800200 */
.L_x_19:
        /* <DEDUP_REMOVED lines=10> */
[----:B------:R-:W-:Y:S02]  /*2d40*/  LOP3.LUT R23, R20, R23, R4, 0x96, !PT ;  /* 0x0000001714177212 */ /* 0x000fe400078e9604 */
[----:B------:R-:W-:Y:S02]  /*2d50*/  LOP3.LUT R24, R24, R7, R5, 0x96, !PT ;  /* 0x0000000718187212 */ /* 0x000fe400078e9605 */
[----:B------:R-:W-:Y:S02]  /*2d60*/  LOP3.LUT R20, R23, R6, RZ, 0x3c, !PT ;  /* 0x0000000617147212 */ /* 0x000fe400078e3cff */
[----:B------:R-:W-:-:S02]  /*2d70*/  SHF.L.W.U32.HI R4, R26, 0x1c, R29 ;  /* 0x0000001c1a047819 */ /* 0x000fc40000010e1d */
[----:B------:R-:W-:Y:S01]  /*2d80*/  SHF.L.W.U32.HI R5, R23, 0x11, R24 ;  /* 0x0000001117057819 */ /* 0x000fe20000010e18 */
[----:B------:R-:W-:Y:S01]  /*2d90*/  IMAD.SHL.U32 R6, R20, 0x200000, RZ ;  /* 0x0020000014067824 */ /* 0x000fe200078e00ff */
[C---:B------:R-:W-:Y:S02]  /*2da0*/  LOP3.LUT R25, R24.reuse, R4, RZ, 0x3c, !PT ;  /* 0x0000000418197212 */ /* 0x040fe400078e3cff */
[----:B------:R-:W-:Y:S02]  /*2db0*/  SHF.L.W.U32.HI R4, R24, 0x11, R23 ;  /* 0x0000001118047819 */ /* 0x000fe40000010e17 */
[C---:B------:R-:W-:Y:S02]  /*2dc0*/  LOP3.LUT R7, R20.reuse, R5, R6, 0x96, !PT ;  /* 0x0000000514077212 */ /* 0x040fe400078e9606 */
[----:B------:R-:W-:Y:S02]  /*2dd0*/  SHF.L.W.U32.HI R6, R25, 0x1c, R20 ;  /* 0x0000001c19067819 */ /* 0x000fe40000010e14 */
[----:B------:R-:W-:-:S02]  /*2de0*/  SHF.L.U64.HI R23, R20, 0x15, R25 ;  /* 0x0000001514177819 */ /* 0x000fc40000010219 */
[----:B------:R-:W-:Y:S02]  /*2df0*/  SHF.L.W.U32.HI R5, R20, 0x1c, R25 ;  /* 0x0000001c14057819 */ /* 0x000fe40000010e19 */
[----:B------:R-:W-:Y:S02]  /*2e00*/  LOP3.LUT R20, R7, R6, RZ, 0x3c, !PT ;  /* 0x0000000607147212 */ /* 0x000fe400078e3cff */
[----:B------:R-:W-:-:S03]  /*2e10*/  LOP3.LUT R4, R25, R4, R23, 0x96, !PT ;  /* 0x0000000419047212 */ /* 0x000fc600078e9617 */
[----:B------:R-:W-:Y:S01]  /*2e20*/  IMAD.SHL.U32 R6, R20, 0x200000, RZ ;  /* 0x0020000014067824 */ /* 0x000fe200078e00ff */
[C---:B------:R-:W-:Y:S02]  /*2e30*/  LOP3.LUT R25, R4.reuse, R5, RZ, 0x3c, !PT ;  /* 0x0000000504197212 */ /* 0x040fe400078e3cff */
[----:B------:R-:W-:Y:S02]  /*2e40*/  SHF.L.W.U32.HI R5, R7, 0x11, R4 ;  /* 0x0000001107057819 */ /* 0x000fe40000010e04 */
        /* <DEDUP_REMOVED lines=122> */
[----:B------:R-:W-:Y:S02]  /*35f0*/  SHF.L.U64.HI R7, R20, 0x15, R25 ;  /* 0x0000001514077819 */ /* 0x000fe40000010219 */
[----:B------:R-:W-:-:S02]  /*3600*/  SHF.L.W.U32.HI R6, R25, 0x1c, R20 ;  /* 0x0000001c19067819 */ /* 0x000fc40000010e14 */
[----:B------:R-:W-:Y:S02]  /*3610*/  SHF.L.W.U32.HI R5, R20, 0x1c, R25 ;  /* 0x0000001c14057819 */ /* 0x000fe40000010e19 */
[----:B------:R-:W-:Y:S02]  /*3620*/  LOP3.LUT R24, R25, R4, R7, 0x96, !PT ;  /* 0x0000000419187212 */ /* 0x000fe400078e9607 */
[C---:B------:R-:W-:Y:S02]  /*3630*/  LOP3.LUT R20, R23.reuse, R6, RZ, 0x3c, !PT ;  /* 0x0000000617147212 */ /* 0x040fe400078e3cff */
[----:B------:R-:W-:Y:S02]  /*3640*/  LOP3.LUT R7, R24, R5, RZ, 0x3c, !PT ;  /* 0x0000000518077212 */ /* 0x000fe400078e3cff */
[----:B------:R-:W-:Y:S01]  /*3650*/  SHF.L.W.U32.HI R4, R23, 0x11, R24 ;  /* 0x0000001117047819 */ /* 0x000fe20000010e18 */
[----:B------:R-:W-:Y:S01]  /*3660*/  IMAD.SHL.U32 R5, R20, 0x200000, RZ ;  /* 0x0020000014057824 */ /* 0x000fe200078e00ff */
[----:B------:R-:W-:-:S02]  /*3670*/  SHF.L.W.U32.HI R23, R24, 0x11, R23 ;  /* 0x0000001118177819 */ /* 0x000fc40000010e17 */
[C---:B------:R-:W-:Y:S02]  /*3680*/  SHF.L.U64.HI R6, R20.reuse, 0x15, R7 ;  /* 0x0000001514067819 */ /* 0x040fe40000010207 */
[----:B------:R-:W-:Y:S02]  /*3690*/  LOP3.LUT R4, R20, R4, R5, 0x96, !PT ;  /* 0x0000000414047212 */ /* 0x000fe400078e9605 */
[C---:B------:R-:W-:Y:S02]  /*36a0*/  SHF.L.W.U32.HI R5, R7.reuse, 0x1c, R20 ;  /* 0x0000001c07057819 */ /* 0x040fe40000010e14 */
[----:B------:R-:W-:Y:S02]  /*36b0*/  LOP3.LUT R23, R7, R23, R6, 0x96, !PT ;  /* 0x0000001707177212 */ /* 0x000fe400078e9606 */
[----:B------:R-:W-:Y:S02]  /*36c0*/  LOP3.LUT R29, R4, R5, RZ, 0x3c, !PT ;  /* 0x00000005041d7212 */ /* 0x000fe400078e3cff */
[----:B------:R-:W-:-:S02]  /*36d0*/  SHF.L.W.U32.HI R20, R20, 0x1c, R7 ;  /* 0x0000001c14147819 */ /* 0x000fc40000010e07 */
[----:B------:R-:W-:Y:S01]  /*36e0*/  IADD3 R26, P0, PT, R5, R4, RZ ;  /* 0x00000004051a7210 */ /* 0x000fe20007f1e0ff */
[----:B------:R-:W-:Y:S01]  /*36f0*/  IMAD.SHL.U32 R24, R29, 0x200000, RZ ;  /* 0x002000001d187824 */ /* 0x000fe200078e00ff */
[C---:B------:R-:W-:Y:S02]  /*3700*/  LOP3.LUT R28, R23.reuse, R20, RZ, 0x3c, !PT ;  /* 0x00000014171c7212 */ /* 0x040fe400078e3cff */
[--C-:B------:R-:W-:Y:S01]  /*3710*/  SHF.L.W.U32.HI R7, R4, 0x11, R23.reuse ;  /* 0x0000001104077819 */ /* 0x100fe20000010e17 */
[----:B------:R-:W-:Y:S01]  /*3720*/  IMAD.X R31, R20, 0x1, R23, P0 ;  /* 0x00000001141f7824 */ /* 0x000fe200000e0617 */
[----:B------:R-:W-:Y:S02]  /*3730*/  SHF.L.W.U32.HI R6, R23, 0x11, R4 ;  /* 0x0000001117067819 */ /* 0x000fe40000010e04 */
[----:B------:R-:W-:Y:S02]  /*3740*/  SHF.L.U64.HI R27, R29, 0x15, R28 ;  /* 0x000000151d1b7819 */ /* 0x000fe4000001021c */
[----:B------:R-:W-:-:S02]  /*3750*/  LOP3.LUT R25, R7, R24, RZ, 0x3c, !PT ;  /* 0x0000001807197212 */ /* 0x000fc400078e3cff */
[----:B------:R-:W-:Y:S02]  /*3760*/  SHF.L.W.U32.HI R24, R26, 0x11, R31 ;  /* 0x000000111a187819 */ /* 0x000fe40000010e1f */
[----:B------:R-:W-:Y:S02]  /*3770*/  SHF.L.W.U32.HI R7, R31, 0x11, R26 ;  /* 0x000000111f077819 */ /* 0x000fe40000010e1a */
[----:B------:R-:W-:Y:S02]  /*3780*/  LOP3.LUT R26, R6, R27, RZ, 0x3c, !PT ;  /* 0x0000001b061a7212 */ /* 0x000fe400078e3cff */
[-C--:B------:R-:W-:Y:S02]  /*3790*/  LOP3.LUT R6, R25, R4.reuse, R5, 0x96, !PT ;  /* 0x0000000419067212 */ /* 0x080fe400078e9605 */
[----:B------:R-:W-:Y:S02]  /*37a0*/  SHF.L.W.U32.HI R27, R28, 0x1c, R29 ;  /* 0x0000001c1c1b7819 */ /* 0x000fe40000010e1d */
[----:B------:R-:W-:-:S02]  /*37b0*/  IADD3 RZ, P0, PT, R7, R4, RZ ;  /* 0x0000000407ff7210 */ /* 0x000fc40007f1e0ff */
[----:B------:R-:W-:Y:S02]  /*37c0*/  SHF.L.W.U32.HI R29, R29, 0x1c, R28 ;  /* 0x0000001c1d1d7819 */ /* 0x000fe40000010e1c */
[----:B------:R-:W-:Y:S01]  /*37d0*/  LOP3.LUT R20, R26, R23, R20, 0x96, !PT ;  /* 0x000000171a147212 */ /* 0x000fe200078e9614 */
[----:B------:R-:W-:Y:S01]  /*37e0*/  IMAD.X R23, R24, 0x1, R23, P0 ;  /* 0x0000000118177824 */ /* 0x000fe200000e0617 */
[----:B------:R-:W-:Y:S02]  /*37f0*/  IADD3 R7, P1, PT, R27, R6, RZ ;  /* 0x000000061b077210 */ /* 0x000fe40007f3e0ff */
[----:B------:R-:W-:Y:S02]  /*3800*/  LOP3.LUT R26, R6, R27, RZ, 0x3c, !PT ;  /* 0x0000001b061a7212 */ /* 0x000fe400078e3cff */
[----:B------:R-:W-:Y:S01]  /*3810*/  LOP3.LUT R33, R20, R29, RZ, 0x3c, !PT ;  /* 0x0000001d14217212 */ /* 0x000fe200078e3cff */
[--C-:B------:R-:W-:Y:S01]  /*3820*/  IMAD.X R28, R29, 0x1, R20.reuse, P1 ;  /* 0x000000011d1c7824 */ /* 0x100fe200008e0614 */
[----:B------:R-:W-:Y:S01]  /*3830*/  SHF.L.W.U32.HI R24, R6, 0x11, R20 ;  /* 0x0000001106187819 */ /* 0x000fe20000010e14 */
[----:B------:R-:W-:Y:S01]  /*3840*/  IMAD.SHL.U32 R25, R26, 0x200000, RZ ;  /* 0x002000001a197824 */ /* 0x000fe200078e00ff */
[----:B------:R-:W-:-:S02]  /*3850*/  SHF.L.W.U32.HI R4, R20, 0x11, R6 ;  /* 0x0000001114047819 */ /* 0x000fc40000010e06 */
[----:B------:R-:W-:Y:S02]  /*3860*/  SHF.L.W.U32.HI R5, R28, 0x11, R7 ;  /* 0x000000111c057819 */ /* 0x000fe40000010e07 */
[----:B------:R-:W-:Y:S02]  /*3870*/  SHF.L.W.U32.HI R7, R7, 0x11, R28 ;  /* 0x0000001107077819 */ /* 0x000fe40000010e1c */
[----:B------:R-:W-:Y:S02]  /*3880*/  IADD3 RZ, P0, PT, R5, R6, RZ ;  /* 0x0000000605ff7210 */ /* 0x000fe40007f1e0ff */
[----:B------:R-:W-:Y:S02]  /*3890*/  SHF.L.U64.HI R31, R26, 0x15, R33 ;  /* 0x000000151a1f7819 */ /* 0x000fe40000010221 */
[----:B------:R-:W-:Y:S01]  /*38a0*/  LOP3.LUT R24, R24, R25, RZ, 0x3c, !PT ;  /* 0x0000001918187212 */ /* 0x000fe200078e3cff */
[----:B------:R-:W-:Y:S01]  /*38b0*/  IMAD.X R7, R7, 0x1, R20, P0 ;  /* 0x0000000107077824 */ /* 0x000fe200000e0614 */
[----:B------:R-:W-:-:S02]  /*38c0*/  LOP3.LUT R25, R4, R31, RZ, 0x3c, !PT ;  /* 0x0000001f04197212 */ /* 0x000fc400078e3cff */
[----:B------:R-:W-:Y:S02]  /*38d0*/  SHF.L.W.U32.HI R5, R26, 0x1c, R33 ;  /* 0x0000001c1a057819 */ /* 0x000fe40000010e21 */
[----:B------:R-:W-:Y:S02]  /*38e0*/  LOP3.LUT R29, R25, R20, R29, 0x96, !PT ;  /* 0x00000014191d7212 */ /* 0x000fe400078e961d */
[----:B------:R-:W-:Y:S02]  /*38f0*/  SHF.L.W.U32.HI R4, R33, 0x1c, R26 ;  /* 0x0000001c21047819 */ /* 0x000fe40000010e1a */
[----:B------:R-:W-:Y:S02]  /*3900*/  LOP3.LUT R27, R24, R6, R27, 0x96, !PT ;  /* 0x00000006181b7212 */ /* 0x000fe400078e961b */
[----:B------:R-:W-:Y:S02]  /*3910*/  SHF.R.U32.HI R23, RZ, 0x1c, R23 ;  /* 0x0000001cff177819 */ /* 0x000fe40000011617 */
[----:B------:R-:W-:-:S07]  /*3920*/  SHF.R.U32.HI R20, RZ, 0x1c, R7 ;  /* 0x0000001cff147819 */ /* 0x000fce0000011607 */
.L_x_22:
[----:B------:R-:W-:Y:S01]  /*3930*/  IADD3 R6, P0, PT, R27, R4, RZ ;  /* 0x000000041b067210 */ /* 0x000fe20007f1e0ff */
[----:B------:R-:W-:Y:S01]  /*3940*/  IMAD.MOV.U32 R31, RZ, RZ, 0x51 ;  /* 0x00000051ff1f7424 */ /* 0x000fe200078e00ff */
[----:B------:R-:W-:Y:S02]  /*3950*/  LOP3.LUT R30, R4, R27, RZ, 0x3c, !PT ;  /* 0x0000001b041e7212 */ /* 0x000fe400078e3cff */
[----:B------:R-:W-:Y:S01]  /*3960*/  LOP3.LUT R33, R5, R29, RZ, 0x3c, !PT ;  /* 0x0000001d05217212 */ /* 0x000fe200078e3cff */
[----:B------:R-:W-:Y:S02]  /*3970*/  IMAD.X R7, R29, 0x1, R5, P0 ;  /* 0x000000011d077824 */ /* 0x000fe400000e0605 */
[----:B------:R-:W-:-:S03]  /*3980*/  IMAD.SHL.U32 R28, R30, 0x200000, RZ ;  /* 0x002000001e1c7824 */ /* 0x000fc600078e00ff */
[----:B------:R-:W-:Y:S02]  /*3990*/  SHF.L.W.U32.HI R24, R7, 0x11, R6 ;  /* 0x0000001107187819 */ /* 0x000fe40000010e06 */
[----:B------:R-:W-:Y:S02]  /*39a0*/  SHF.L.W.U32.HI R6, R6, 0x11, R7 ;  /* 0x0000001106067819 */ /* 0x000fe40000010e07 */
[----:B------:R-:W-:Y:S02]  /*39b0*/  IADD3 RZ, P0, PT, R24, R27, RZ ;  /* 0x0000001b18ff7210 */ /* 0x000fe40007f1e0ff */
        /* <DEDUP_REMOVED lines=9> */
[----:B------:R-:W-:Y:S01]  /*3a50*/  IMAD R26, R24, R31, 0x50 ;  /* 0x00000050181a7424 */ /* 0x000fe200078e021f */
[----:B------:R-:W-:Y:S01]  /*3a60*/  SHF.L.U64.HI R31, R30, 0x15, R33 ;  /* 0x000000151e1f7819 */ /* 0x000fe20000010221 */
        /* <DEDUP_REMOVED lines=9> */
.L_x_21:
[----:B------:R-:W-:Y:S01]  /*3b00*/  BSSY.RECONVERGENT B0, `(.L_x_23) ;  /* 0x000001d000007945 */ /* 0x000fe20003800200 */
.L_x_24:
[----:B------:R-:W-:Y:S01]  /*3b10*/  IADD3 R6, P0, PT, R27, R4, RZ ;  /* 0x000000041b067210 */ /* 0x000fe20007f1e0ff */
[----:B------:R-:W-:Y:S01]  /*3b20*/  IMAD.MOV.U32 R26, RZ, RZ, 0x51 ;  /* 0x00000051ff1a7424 */ /* 0x000fe200078e00ff */
[----:B------:R-:W-:Y:S02]  /*3b30*/  LOP3.LUT R31, R5, R29, RZ, 0x3c, !PT ;  /* 0x0000001d051f7212 */ /* 0x000fe400078e3cff */
[----:B------:R-:W-:Y:S01]  /*3b40*/  SHF.L.W.U32.HI R28, R27, 0x11, R29 ;  /* 0x000000111b1c7819 */ /* 0x000fe20000010e1d */
[----:B------:R-:W-:-:S05]  /*3b50*/  IMAD.X R7, R29, 0x1, R5, P0 ;  /* 0x000000011d077824 */ /* 0x000fca00000e0605 */
[----:B------:R-:W-:Y:S02]  /*3b60*/  SHF.L.W.U32.HI R24, R7, 0x11, R6 ;  /* 0x0000001107187819 */ /* 0x000fe40000010e06 */
[----:B------:R-:W-:Y:S02]  /*3b70*/  SHF.L.W.U32.HI R6, R6, 0x11, R7 ;  /* 0x0000001106067819 */ /* 0x000fe40000010e07 */
[-C--:B------:R-:W-:Y:S02]  /*3b80*/  IADD3 RZ, P0, PT, R24, R27.reuse, RZ ;  /* 0x0000001b18ff7210 */ /* 0x080fe40007f1e0ff */
[----:B------:R-:W-:-:S03]  /*3b90*/  LOP3.LUT R24, R4, R27, RZ, 0x3c, !PT ;  /* 0x0000001b04187212 */ /* 0x000fc600078e3cff */
[----:B------:R-:W-:Y:S01]  /*3ba0*/  IMAD.X R6, R6, 0x1, R29, P0 ;  /* 0x0000000106067824 */ /* 0x000fe200000e061d */
[C-C-:B------:R-:W-:Y:S01]  /*3bb0*/  SHF.L.U64.HI R33, R24.reuse, 0x15, R31.reuse ;  /* 0x0000001518217819 */ /* 0x140fe2000001021f */
[C---:B------:R-:W-:Y:S01]  /*3bc0*/  IMAD.SHL.U32 R35, R24.reuse, 0x200000, RZ ;  /* 0x0020000018237824 */ /* 0x040fe200078e00ff */
[----:B------:R-:W-:Y:S02]  /*3bd0*/  SHF.L.W.U32.HI R30, R24, 0x1c, R31 ;  /* 0x0000001c181e7819 */ /* 0x000fe40000010e1f */
[----:B------:R-:W-:Y:S02]  /*3be0*/  SHF.R.U32.HI R6, RZ, 0x1, R6 ;  /* 0x00000001ff067819 */ /* 0x000fe40000011606 */
[----:B------:R-:W-:Y:S02]  /*3bf0*/  LOP3.LUT R28, R28, R35, RZ, 0x3c, !PT ;  /* 0x000000231c1c7212 */ /* 0x000fe400078e3cff */
[----:B------:R-:W-:Y:S01]  /*3c00*/  SHF.L.W.U32.HI R31, R31, 0x1c, R24 ;  /* 0x0000001c1f1f7819 */ /* 0x000fe20000010e18 */
[----:B------:R-:W-:-:S05]  /*3c10*/  IMAD.HI.U32 R7, R6, 0x1948b0fd, RZ ;  /* 0x1948b0fd06077827 */ /* 0x000fca00078e00ff */
[----:B------:R-:W-:-:S05]  /*3c20*/  SHF.R.U32.HI R7, RZ, 0x3, R7 ;  /* 0x00000003ff077819 */ /* 0x000fca0000011607 */
[C---:B------:R-:W-:Y:S02]  /*3c30*/  IMAD R26, R7.reuse, R26, 0x50 ;  /* 0x00000050071a7424 */ /* 0x040fe400078e021a */
[----:B------:R-:W-:-:S03]  /*3c40*/  IMAD R6, R7, -0x51, R6 ;  /* 0xffffffaf07067824 */ /* 0x000fc600078e0206 */
[----:B------:R-:W-:Y:S02]  /*3c50*/  ISETP.GE.AND P0, PT, R26, RZ, PT ;  /* 0x000000ff1a00720c */ /* 0x000fe40003f06270 */
[--C-:B------:R-:W-:Y:S02]  /*3c60*/  SHF.L.W.U32.HI R26, R29, 0x11, R27.reuse ;  /* 0x000000111d1a7819 */ /* 0x100fe40000010e1b */
[----:B------:R-:W-:Y:S01]  /*3c70*/  LOP3.LUT R27, R28, R4, R27, 0x96, !PT ;  /* 0x000000041c1b7212 */ /* 0x000fe200078e961b */
[----:B------:R-:W-:Y:S01]  /*3c80*/  IMAD.MOV.U32 R4, RZ, RZ, R31 ;  /* 0x000000ffff047224 */ /* 0x000fe200078e001f */
[----:B------:R-:W-:-:S04]  /*3c90*/  LOP3.LUT R26, R26, R33, RZ, 0x3c, !PT ;  /* 0x000000211a1a7212 */ /* 0x000fc800078e3cff */
[----:B------:R-:W-:Y:S01]  /*3ca0*/  LOP3.LUT R29, R26, R5, R29, 0x96, !PT ;  /* 0x000000051a1d7212 */ /* 0x000fe200078e961d */
[----:B------:R-:W-:Y:S02]  /*3cb0*/  IMAD.MOV.U32 R5, RZ, RZ, R30 ;  /* 0x000000ffff057224 */ /* 0x000fe400078e001e */
[----:B------:R-:W-:Y:S05]  /*3cc0*/  @!P0 BRA `(.L_x_24) ;  /* 0xfffffffc00908947 */ /* 0x000fea000383ffff */
[----:B------:R-:W-:Y:S05]  /*3cd0*/  BSYNC.RECONVERGENT B0 ;  /* 0x0000000000007941 */ /* 0x000fea0003800200 */
.L_x_23:
        /* <DEDUP_REMOVED lines=17> */
.L_x_26:
        /* <DEDUP_REMOVED lines=26> */
.L_x_25:
[----:B------:R-:W-:Y:S01]  /*3f90*/  BSSY.RECONVERGENT B0, `(.L_x_27) ;  /* 0x000001a000007945 */ /* 0x000fe20003800200 */
.L_x_28:
        /* <DEDUP_REMOVED lines=26> */
.L_x_27:
[C---:B------:R-:W-:Y:S01]  /*4140*/  LOP3.LUT R30, R27.reuse, R6, RZ, 0x3c, !PT ;  /* 0x000000061b1e7212 */ /* 0x040fe200078e3cff */
[----:B------:R-:W-:Y:S01]  /*4150*/  BSSY.RECONVERGENT B0, `(.L_x_29) ;  /* 0x00000e4000007945 */ /* 0x000fe20003800200 */
[----:B------:R-:W-:Y:S02]  /*4160*/  SHF.L.W.U32.HI R24, R27, 0x11, R5 ;  /* 0x000000111b187819 */ /* 0x000fe40000010e05 */
[C---:B------:R-:W-:Y:S01]  /*4170*/  LOP3.LUT R33, R5.reuse, R7, RZ, 0x3c, !PT ;  /* 0x0000000705217212 */ /* 0x040fe200078e3cff */
[C---:B------:R-:W-:Y:S01]  /*4180*/  IMAD.SHL.U32 R29, R30.reuse, 0x200000, RZ ;  /* 0x002000001e1d7824 */ /* 0x040fe200078e00ff */
[----:B------:R-:W-:Y:S02]  /*4190*/  SHF.L.W.U32.HI R4, R5, 0x11, R27 ;  /* 0x0000001105047819 */ /* 0x000fe40000010e1b */
[----:B------:R-:W-:Y:S02]  /*41a0*/  SHF.L.U64.HI R31, R30, 0x15, R33 ;  /* 0x000000151e1f7819 */ /* 0x000fe40000010221 */
[----:B------:R-:W-:-:S02]  /*41b0*/  LOP3.LUT R26, R24, R29, RZ, 0x3c, !PT ;  /* 0x0000001d181a7212 */ /* 0x000fc400078e3cff */
[----:B------:R-:W-:Y:S02]  /*41c0*/  SHF.L.W.U32.HI R24, R33, 0x1c, R30 ;  /* 0x0000001c21187819 */ /* 0x000fe40000010e1e */
[----:B------:R-:W-:Y:S02]  /*41d0*/  LOP3.LUT R27, R26, R27, R6, 0x96, !PT ;  /* 0x0000001b1a1b7212 */ /* 0x000fe400078e9606 */
[----:B------:R-:W-:Y:S02]  /*41e0*/  LOP3.LUT R28, R4, R31, RZ, 0x3c, !PT ;  /* 0x0000001f041c7212 */ /* 0x000fe400078e3cff */
[C---:B------:R-:W-:Y:S02]  /*41f0*/  LOP3.LUT R24, R27.reuse, R24, RZ, 0x3c, !PT ;  /* 0x000000181b187212 */ /* 0x040fe400078e3cff */
[----:B------:R-:W-:Y:S02]  /*4200*/  LOP3.LUT R26, R28, R5, R7, 0x96, !PT ;  /* 0x000000051c1a7212 */ /* 0x000fe400078e9607 */
[----:B------:R-:W-:Y:S01]  /*4210*/  SHF.L.W.U32.HI R4, R30, 0x1c, R33 ;  /* 0x0000001c1e047819 */ /* 0x000fe20000010e21 */
[----:B------:R-:W-:Y:S01]  /*4220*/  IMAD.SHL.U32 R6, R24, 0x200000, RZ ;  /* 0x0020000018067824 */ /* 0x000fe200078e00ff */
[----:B------:R-:W-:-:S02]  /*4230*/  SHF.L.W.U32.HI R5, R27, 0x11, R26 ;  /* 0x000000111b057819 */ /* 0x000fc40000010e1a */
[----:B------:R-:W-:Y:S02]  /*4240*/  LOP3.LUT R29, R26, R4, RZ, 0x3c, !PT ;  /* 0x000000041a1d7212 */ /* 0x000fe400078e3cff */
[----:B------:R-:W-:Y:S02]  /*4250*/  LOP3.LUT R7, R24, R5, R6, 0x96, !PT ;  /* 0x0000000518077212 */ /* 0x000fe400078e9606 */
[----:B------:R-:W-:Y:S02]  /*4260*/  SHF.L.W.U32.HI R4, R26, 0x11, R27 ;  /* 0x000000111a047819 */ /* 0x000fe40000010e1b */
[----:B------:R-:W-:Y:S02]  /*4270*/  SHF.L.W.U32.HI R6, R29, 0x1c, R24 ;  /* 0x0000001c1d067819 */ /* 0x000fe40000010e18 */
[C-C-:B------:R-:W-:Y:S02]  /*4280*/  SHF.L.U64.HI R27, R24.reuse, 0x15, R29.reuse ;  /* 0x00000015181b7819 */ /* 0x140fe4000001021d */
[----:B------:R-:W-:-:S02]  /*4290*/  SHF.L.W.U32.HI R5, R24, 0x1c, R29 ;  /* 0x0000001c18057819 */ /* 0x000fc40000010e1d */
        /* <DEDUP_REMOVED lines=142> */
[----:B------:R-:W-:Y:S01]  /*4b80*/  SHF.L.W.U32.HI R5, R4, 0x11, R27 ;  /* 0x0000001104057819 */ /* 0x000fe20000010e1b */
[----:B------:R-:W-:Y:S01]  /*4b90*/  IMAD.SHL.U32 R26, R33, 0x200000, RZ ;  /* 0x00200000211a7824 */ /* 0x000fe200078e00ff */
[C---:B------:R-:W-:Y:S02]  /*4ba0*/  LOP3.LUT R30, R27.reuse, R6, RZ, 0x3c, !PT ;  /* 0x000000061b1e7212 */ /* 0x040fe400078e3cff */
[----:B------:R-:W-:Y:S02]  /*4bb0*/  SHF.L.W.U32.HI R24, R27, 0x11, R4 ;  /* 0x000000111b187819 */ /* 0x000fe40000010e04 */
[----:B------:R-:W-:Y:S02]  /*4bc0*/  SHF.L.U64.HI R29, R33, 0x15, R30 ;  /* 0x00000015211d7819 */ /* 0x000fe4000001021e */
[----:B------:R-:W-:Y:S02]  /*4bd0*/  LOP3.LUT R26, R5, R26, RZ, 0x3c, !PT ;  /* 0x0000001a051a7212 */ /* 0x000fe400078e3cff */
[----:B------:R-:W-:-:S02]  /*4be0*/  IADD3 R5, P0, PT, R7, R4, RZ ;  /* 0x0000000407057210 */ /* 0x000fc40007f1e0ff */
[----:B------:R-:W-:Y:S02]  /*4bf0*/  LOP3.LUT R28, R24, R29, RZ, 0x3c, !PT ;  /* 0x0000001d181c7212 */ /* 0x000fe400078e3cff */
[----:B------:R-:W-:Y:S01]  /*4c00*/  LOP3.LUT R24, R26, R4, R7, 0x96, !PT ;  /* 0x000000041a187212 */ /* 0x000fe200078e9607 */
[----:B------:R-:W-:Y:S01]  /*4c10*/  IMAD.X R26, R6, 0x1, R27, P0 ;  /* 0x00000001061a7824 */ /* 0x000fe200000e061b */
[----:B------:R-:W-:Y:S02]  /*4c20*/  SHF.L.W.U32.HI R31, R30, 0x1c, R33 ;  /* 0x0000001c1e1f7819 */ /* 0x000fe40000010e21 */
[----:B------:R-:W-:Y:S02]  /*4c30*/  LOP3.LUT R6, R28, R27, R6, 0x96, !PT ;  /* 0x0000001b1c067212 */ /* 0x000fe400078e9606 */
[----:B------:R-:W-:Y:S02]  /*4c40*/  SHF.L.W.U32.HI R33, R33, 0x1c, R30 ;  /* 0x0000001c21217819 */ /* 0x000fe40000010e1e */
[----:B------:R-:W-:-:S02]  /*4c50*/  IADD3 R28, P0, PT, R31, R24, RZ ;  /* 0x000000181f1c7210 */ /* 0x000fc40007f1e0ff */
[----:B------:R-:W-:Y:S02]  /*4c60*/  SHF.L.W.U32.HI R7, R26, 0x11, R5 ;  /* 0x000000111a077819 */ /* 0x000fe40000010e05 */
[----:B------:R-:W-:Y:S01]  /*4c70*/  SHF.L.W.U32.HI R26, R5, 0x11, R26 ;  /* 0x00000011051a7819 */ /* 0x000fe20000010e1a */
[----:B------:R-:W-:Y:S01]  /*4c80*/  IMAD.X R29, R33, 0x1, R6, P0 ;  /* 0x00000001211d7824 */ /* 0x000fe200000e0606 */
[----:B------:R-:W-:Y:S02]  /*4c90*/  IADD3 RZ, P0, PT, R7, R4, RZ ;  /* 0x0000000407ff7210 */ /* 0x000fe40007f1e0ff */
[----:B------:R-:W-:Y:S02]  /*4ca0*/  LOP3.LUT R30, R24, R31, RZ, 0x3c, !PT ;  /* 0x0000001f181e7212 */ /* 0x000fe400078e3cff */
[----:B------:R-:W-:Y:S01]  /*4cb0*/  SHF.L.W.U32.HI R5, R29, 0x11, R28 ;  /* 0x000000111d057819 */ /* 0x000fe20000010e1c */
[----:B------:R-:W-:Y:S01]  /*4cc0*/  IMAD.X R27, R26, 0x1, R27, P0 ;  /* 0x000000011a1b7824 */ /* 0x000fe200000e061b */
[----:B------:R-:W-:Y:S01]  /*4cd0*/  LOP3.LUT R35, R6, R33, RZ, 0x3c, !PT ;  /* 0x0000002106237212 */ /* 0x000fe200078e3cff */
[----:B------:R-:W-:Y:S01]  /*4ce0*/  IMAD.SHL.U32 R26, R30, 0x200000, RZ ;  /* 0x002000001e1a7824 */ /* 0x000fe200078e00ff */
[----:B------:R-:W-:-:S02]  /*4cf0*/  SHF.L.W.U32.HI R7, R28, 0x11, R29 ;  /* 0x000000111c077819 */ /* 0x000fc40000010e1d */
[----:B------:R-:W-:Y:S02]  /*4d00*/  IADD3 RZ, P0, PT, R5, R24, RZ ;  /* 0x0000001805ff7210 */ /* 0x000fe40007f1e0ff */
[----:B------:R-:W-:Y:S02]  /*4d10*/  SHF.L.W.U32.HI R5, R24, 0x11, R6 ;  /* 0x0000001118057819 */ /* 0x000fe40000010e06 */
[----:B------:R-:W-:Y:S01]  /*4d20*/  SHF.L.W.U32.HI R4, R6, 0x11, R24 ;  /* 0x0000001106047819 */ /* 0x000fe20000010e18 */
[----:B------:R-:W-:Y:S01]  /*4d30*/  IMAD.X R7, R7, 0x1, R6, P0 ;  /* 0x0000000107077824 */ /* 0x000fe200000e0606 */
[----:B------:R-:W-:Y:S02]  /*4d40*/  SHF.L.U64.HI R29, R30, 0x15, R35 ;  /* 0x000000151e1d7819 */ /* 0x000fe40000010223 */
[----:B------:R-:W-:Y:S02]  /*4d50*/  LOP3.LUT R26, R5, R26, RZ, 0x3c, !PT ;  /* 0x0000001a051a7212 */ /* 0x000fe400078e3cff */
[----:B------:R-:W-:-:S02]  /*4d60*/  LOP3.LUT R28, R4, R29, RZ, 0x3c, !PT ;  /* 0x0000001d041c7212 */ /* 0x000fc400078e3cff */
[----:B------:R-:W-:Y:S02]  /*4d70*/  LOP3.LUT R31, R26, R24, R31, 0x96, !PT ;  /* 0x000000181a1f7212 */ /* 0x000fe400078e961f */
[----:B------:R-:W-:Y:S02]  /*4d80*/  SHF.L.W.U32.HI R5, R30, 0x1c, R35 ;  /* 0x0000001c1e057819 */ /* 0x000fe40000010e23 */
[----:B------:R-:W-:Y:S02]  /*4d90*/  SHF.L.W.U32.HI R4, R35, 0x1c, R30 ;  /* 0x0000001c23047819 */ /* 0x000fe40000010e1e */
[----:B------:R-:W-:Y:S02]  /*4da0*/  LOP3.LUT R33, R28, R6, R33, 0x96, !PT ;  /* 0x000000061c217212 */ /* 0x000fe400078e9621 */
[----:B------:R-:W-:Y:S02]  /*4db0*/  SHF.R.U32.HI R27, RZ, 0x1c, R27 ;  /* 0x0000001cff1b7819 */ /* 0x000fe4000001161b */
[----:B------:R-:W-:-:S07]  /*4dc0*/  SHF.R.U32.HI R24, RZ, 0x1c, R7 ;  /* 0x0000001cff187819 */ /* 0x000fce0000011607 */
.L_x_30:
[C---:B------:R-:W-:Y:S02]  /*4dd0*/  IADD3 R6, P0, PT, R31.reuse, R4, RZ ;  /* 0x000000041f067210 */ /* 0x040fe40007f1e0ff */
[----:B------:R-:W-:Y:S02]  /*4de0*/  SHF.L.W.U32.HI R28, R31, 0x11, R33 ;  /* 0x000000111f1c7819 */ /* 0x000fe40000010e21 */
[----:B------:R-:W-:Y:S01]  /*4df0*/  LOP3.LUT R37, R5, R33, RZ, 0x3c, !PT ;  /* 0x0000002105257212 */ /* 0x000fe200078e3cff */
[----:B------:R-:W-:-:S05]  /*4e00*/  IMAD.X R7, R33, 0x1, R5, P0 ;  /* 0x0000000121077824 */ /* 0x000fca00000e0605 */
[----:B------:R-:W-:Y:S02]  /*4e10*/  SHF.L.W.U32.HI R26, R7, 0x11, R6 ;  /* 0x00000011071a7819 */ /* 0x000fe40000010e06 */
[----:B------:R-:W-:Y:S02]  /*4e20*/  SHF.L.W.U32.HI R6, R6, 0x11, R7 ;  /* 0x0000001106067819 */ /* 0x000fe40000010e07 */
[----:B------:R-:W-:Y:S01]  /*4e30*/  IADD3 RZ, P0, PT, R26, R31, RZ ;  /* 0x0000001f1aff7210 */ /* 0x000fe20007f1e0ff */
[----:B------:R-:W-:-:S04]  /*4e40*/  IMAD.MOV.U32 R26, RZ, RZ, 0x51 ;  /* 0x00000051ff1a7424 */ /* 0x000fc800078e00ff */
[----:B------:R-:W-:-:S05]  /*4e50*/  IMAD.X R6, R6, 0x1, R33, P0 ;  /* 0x0000000106067824 */ /* 0x000fca00000e0621 */
[----:B------:R-:W-:-:S05]  /*4e60*/  SHF.R.U32.HI R6, RZ, 0x1, R6 ;  /* 0x00000001ff067819 */ /* 0x000fca0000011606 */
[----:B------:R-:W-:-:S05]  /*4e70*/  IMAD.HI.U32 R7, R6, 0x1948b0fd, RZ ;  /* 0x1948b0fd06077827 */ /* 0x000fca00078e00ff */
[----:B------:R-:W-:-:S05]  /*4e80*/  SHF.R.U32.HI R7, RZ, 0x3, R7 ;  /* 0x00000003ff077819 */ /* 0x000fca0000011607 */
[----:B------:R-:W-:Y:S01]  /*4e90*/  IMAD R29, R7, R26, 0x50 ;  /* 0x00000050071d7424 */ /* 0x000fe200078e021a */
[----:B------:R-:W-:-:S04]  /*4ea0*/  LOP3.LUT R26, R4, R31, RZ, 0x3c, !PT ;  /* 0x0000001f041a7212 */ /* 0x000fc800078e3cff */
[----:B------:R-:W-:Y:S01]  /*4eb0*/  ISETP.GE.AND P0, PT, R29, RZ, PT ;  /* 0x000000ff1d00720c */ /* 0x000fe20003f06270 */
[C---:B------:R-:W-:Y:S01]  /*4ec0*/  IMAD.SHL.U32 R29, R26.reuse, 0x200000, RZ ;  /* 0x002000001a1d7824 */ /* 0x040fe200078e00ff */
[----:B------:R-:W-:-:S04]  /*4ed0*/  SHF.L.U64.HI R35, R26, 0x15, R37 ;  /* 0x000000151a237819 */ /* 0x000fc80000010225 */
[----:B------:R-:W-:Y:S02]  /*4ee0*/  LOP3.LUT R29, R28, R29, RZ, 0x3c, !PT ;  /* 0x0000001d1c1d7212 */ /* 0x000fe400078e3cff */
[--C-:B------:R-:W-:Y:S02]  /*4ef0*/  SHF.L.W.U32.HI R28, R33, 0x11, R31.reuse ;  /* 0x00000011211c7819 */ /* 0x100fe40000010e1f */
[----:B------:R-:W-:Y:S01]  /*4f00*/  LOP3.LUT R31, R29, R4, R31, 0x96, !PT ;  /* 0x000000041d1f7212 */ /* 0x000fe200078e961f */
[----:B------:R-:W-:Y:S01]  /*4f10*/  IMAD R29, R7, -0x51, R6 ;  /* 0xffffffaf071d7824 */ /* 0x000fe200078e0206 */
[----:B------:R-:W-:Y:S02]  /*4f20*/  LOP3.LUT R30, R28, R35, RZ, 0x3c, !PT ;  /* 0x000000231c1e7212 */ /* 0x000fe400078e3cff */
[----:B------:R-:W-:Y:S02]  /*4f30*/  SHF.L.W.U32.HI R28, R26, 0x1c, R37 ;  /* 0x0000001c1a1c7819 */ /* 0x000fe40000010e25 */
[----:B------:R-:W-:-:S02]  /*4f40*/  SHF.L.W.U32.HI R35, R37, 0x1c, R26 ;  /* 0x0000001c25237819 */ /* 0x000fc40000010e1a */
[----:B------:R-:W-:Y:S01]  /*4f50*/  LOP3.LUT R33, R30, R5, R33, 0x96, !PT ;  /* 0x000000051e217212 */ /* 0x000fe200078e9621 */
[----:B------:R-:W-:Y:S02]  /*4f60*/  IMAD.MOV.U32 R5, RZ, RZ, R28 ;  /* 0x000000ffff057224 */ /* 0x000fe400078e001c */
[----:B------:R-:W-:Y:S01]  /*4f70*/  IMAD.MOV.U32 R4, RZ, RZ, R35 ;  /* 0x000000ffff047224 */ /* 0x000fe200078e0023 */
[----:B------:R-:W-:Y:S06]  /*4f80*/  @!P0 BRA `(.L_x_30) ;  /* 0xfffffffc00908947 */ /* 0x000fec000383ffff */
[----:B------:R-:W-:Y:S05]  /*4f90*/  BSYNC.RECONVERGENT B0 ;  /* 0x0000000000007941 */ /* 0x000fea0003800200 */
.L_x_29:
[----:B------:R-:W-:Y:S01]  /*4fa0*/  BSSY.RECONVERGENT B0, `(.L_x_31) ;  /* 0x000001d000007945 */ /* 0x000fe20003800200 */
.L_x_32:
[----:B------:R-:W-:Y:S02]  /*4fb0*/  IADD3 R6, P0, PT, R31, R4, RZ ;  /* 0x000000041f067210 */ /* 0x000fe40007f1e0ff */
[----:B------:R-:W-:-:S03]  /*4fc0*/  LOP3.LUT R35, R5, R33, RZ, 0x3c, !PT ;  /* 0x0000002105237212 */ /* 0x000fc600078e3cff */
[----:B------:R-:W-:-:S05]  /*4fd0*/  IMAD.X R7, R33, 0x1, R5, P0 ;  /* 0x0000000121077824 */ /* 0x000fca00000e0605 */
[----:B------:R-:W-:Y:S02]  /*4fe0*/  SHF.L.W.U32.HI R28, R7, 0x11, R6 ;  /* 0x00000011071c7819 */ /* 0x000fe40000010e06 */
[----:B------:R-:W-:Y:S02]  /*4ff0*/  SHF.L.W.U32.HI R26, R6, 0x11, R7 ;  /* 0x00000011061a7819 */ /* 0x000fe40000010e07 */
[-C--:B------:R-:W-:Y:S02]  /*5000*/  IADD3 RZ, P0, PT, R28, R31.reuse, RZ ;  /* 0x0000001f1cff7210 */ /* 0x080fe40007f1e0ff */
[----:B------:R-:W-:Y:S02]  /*5010*/  LOP3.LUT R6, R4, R31, RZ, 0x3c, !PT ;  /* 0x0000001f04067212 */ /* 0x000fe400078e3cff */
[----:B------:R-:W-:Y:S01]  /*5020*/  SHF.L.W.U32.HI R28, R33, 0x11, R31 ;  /* 0x00000011211c7819 */ /* 0x000fe20000010e1f */
[--C-:B------:R-:W-:Y:S01]  /*5030*/  IMAD.X R7, R26, 0x1, R33.reuse, P0 ;  /* 0x000000011a077824 */ /* 0x100fe200000e0621 */
[----:B------:R-:W-:Y:S01]  /*5040*/  SHF.L.W.U32.HI R26, R31, 0x11, R33 ;  /* 0x000000111f1a7819 */ /* 0x000fe20000010e21 */
[----:B------:R-:W-:-:S03]  /*5050*/  IMAD.SHL.U32 R37, R6, 0x200000, RZ ;  /* 0x0020000006257824 */ /* 0x000fc600078e00ff */
[----:B------:R-:W-:Y:S02]  /*5060*/  SHF.R.U32.HI R7, RZ, 0x1, R7 ;  /* 0x00000001ff077819 */ /* 0x000fe40000011607 */
[----:B------:R-:W-:Y:S02]  /*5070*/  LOP3.LUT R26, R26, R37, RZ, 0x3c, !PT ;  /* 0x000000251a1a7212 */ /* 0x000fe400078e3cff */
[----:B------:R-:W-:Y:S01]  /*5080*/  SHF.L.U64.HI R37, R6, 0x15, R35 ;  /* 0x0000001506257819 */ /* 0x000fe20000010223 */
[----:B------:R-:W-:Y:S01]  /*5090*/  IMAD.HI.U32 R30, R7, 0x1948b0fd, RZ ;  /* 0x1948b0fd071e7827 */ /* 0x000fe200078e00ff */
[----:B------:R-:W-:Y:S02]  /*50a0*/  LOP3.LUT R31, R26, R4, R31, 0x96, !PT ;  /* 0x000000041a1f7212 */ /* 0x000fe400078e961f */
[----:B------:R-:W-:Y:S01]  /*50b0*/  LOP3.LUT R28, R28, R37, RZ, 0x3c, !PT ;  /* 0x000000251c1c7212 */ /* 0x000fe200078e3cff */
[----:B------:R-:W-:Y:S01]  /*50c0*/  IMAD.MOV.U32 R37, RZ, RZ, 0x51 ;  /* 0x00000051ff257424 */ /* 0x000fe200078e00ff */
[----:B------:R-:W-:-:S02]  /*50d0*/  SHF.R.U32.HI R32, RZ, 0x3, R30 ;  /* 0x00000003ff207819 */ /* 0x000fc4000001161e */
[----:B------:R-:W-:-:S03]  /*50e0*/  LOP3.LUT R33, R28, R5, R33, 0x96, !PT ;  /* 0x000000051c217212 */ /* 0x000fc600078e9621 */
[C---:B------:R-:W-:Y:S02]  /*50f0*/  IMAD R30, R32.reuse, R37, 0x50 ;  /* 0x00000050201e7424 */ /* 0x040fe400078e0225 */
[----:B------:R-:W-:-:S03]  /*5100*/  IMAD R32, R32, -0x51, R7 ;  /* 0xffffffaf20207824 */ /* 0x000fc600078e0207 */
[----:B------:R-:W-:Y:S02]  /*5110*/  ISETP.GE.AND P0, PT, R30, RZ, PT ;  /* 0x000000ff1e00720c */ /* 0x000fe40003f06270 */
[----:B------:R-:W-:Y:S02]  /*5120*/  SHF.L.W.U32.HI R30, R6, 0x1c, R35 ;  /* 0x0000001c061e7819 */ /* 0x000fe40000010e23 */
[----:B------:R-:W-:-:S03]  /*5130*/  SHF.L.W.U32.HI R35, R35, 0x1c, R6 ;  /* 0x0000001c23237819 */ /* 0x000fc60000010e06 */
[----:B------:R-:W-:Y:S02]  /*5140*/  IMAD.MOV.U32 R5, RZ, RZ, R30 ;  /* 0x000000ffff057224 */ /* 0x000fe400078e001e */
[----:B------:R-:W-:-:S04]  /*5150*/  IMAD.MOV.U32 R4, RZ, RZ, R35 ;  /* 0x000000ffff047224 */ /* 0x000fc800078e0023 */
[----:B------:R-:W-:Y:S05]  /*5160*/  @!P0 BRA `(.L_x_32) ;  /* 0xfffffffc00908947 */ /* 0x000fea000383ffff */
[----:B------:R-:W-:Y:S05]  /*5170*/  BSYNC.RECONVERGENT B0 ;  /* 0x0000000000007941 */ /* 0x000fea0003800200 */
.L_x_31:
        /* <DEDUP_REMOVED lines=17> */
.L_x_34:
[----:B------:R-:W-:Y:S02]  /*5290*/  IADD3 R4, P0, PT, R31, R6, RZ ;  /* 0x000000061f047210 */ /* 0x000fe40007f1e0ff */
[----:B------:R-:W-:Y:S02]  /*52a0*/  LOP3.LUT R30, R6, R31, RZ, 0x3c, !PT ;  /* 0x0000001f061e7212 */ /* 0x000fe400078e3cff */
[----:B------:R-:W-:Y:S01]  /*52b0*/  LOP3.LUT R37, R7, R5, RZ, 0x3c, !PT ;  /* 0x0000000507257212 */ /* 0x000fe200078e3cff */
[----:B------:R-:W-:-:S03]  /*52c0*/  IMAD.X R33, R5, 0x1, R7, P0 ;  /* 0x0000000105217824 */ /* 0x000fc600000e0607 */
[----:B------:R-:W-:Y:S02]  /*52d0*/  SHF.L.U64.HI R35, R30, 0x15, R37 ;  /* 0x000000151e237819 */ /* 0x000fe40000010225 */
[----:B------:R-:W-:Y:S02]  /*52e0*/  SHF.L.W.U32.HI R26, R33, 0x11, R4 ;  /* 0x00000011211a7819 */ /* 0x000fe40000010e04 */
[----:B------:R-:W-:Y:S02]  /*52f0*/  SHF.L.W.U32.HI R4, R4, 0x11, R33 ;  /* 0x0000001104047819 */ /* 0x000fe40000010e21 */
[----:B------:R-:W-:Y:S02]  /*5300*/  IADD3 RZ, P0, PT, R26, R31, RZ ;  /* 0x0000001f1aff7210 */ /* 0x000fe40007f1e0ff */
[----:B------:R-:W-:-:S03]  /*5310*/  SHF.L.W.U32.HI R26, R31, 0x11, R5 ;  /* 0x000000111f1a7819 */ /* 0x000fc60000010e05 */
[----:B------:R-:W-:-:S05]  /*5320*/  IMAD.X R4, R4, 0x1, R5, P0 ;  /* 0x0000000104047824 */ /* 0x000fca00000e0605 */
[----:B------:R-:W-:Y:S02]  /*5330*/  SHF.R.U32.HI R33, RZ, 0x1, R4 ;  /* 0x00000001ff217819 */ /* 0x000fe40000011604 */
[----:B------:R-:W-:-:S03]  /*5340*/  SHF.L.W.U32.HI R4, R5, 0x11, R31 ;  /* 0x0000001105047819 */ /* 0x000fc60000010e1f */
[----:B------:R-:W-:Y:S01]  /*5350*/  IMAD.HI.U32 R33, R33, 0x55555556, RZ ;  /* 0x5555555621217827 */ /* 0x000fe200078e00ff */
[----:B------:R-:W-:Y:S02]  /*5360*/  LOP3.LUT R28, R4, R35, RZ, 0x3c, !PT ;  /* 0x00000023041c7212 */ /* 0x000fe400078e3cff */
[----:B------:R-:W-:Y:S01]  /*5370*/  SHF.L.W.U32.HI R4, R30, 0x1c, R37 ;  /* 0x0000001c1e047819 */ /* 0x000fe20000010e25 */
[----:B------:R-:W-:Y:S01]  /*5380*/  IMAD R33, R33, R22, 0x2 ;  /* 0x0000000221217424 */ /* 0x000fe200078e0216 */
[----:B------:R-:W-:-:S03]  /*5390*/  LOP3.LUT R5, R28, R7, R5, 0x96, !PT ;  /* 0x000000071c057212 */ /* 0x000fc600078e9605 */
[----:B------:R-:W-:Y:S01]  /*53a0*/  IMAD.MOV.U32 R7, RZ, RZ, R4 ;  /* 0x000000ffff077224 */ /* 0x000fe200078e0004 */
[----:B------:R-:W-:Y:S01]  /*53b0*/  ISETP.GE.AND P0, PT, R33, RZ, PT ;  /* 0x000000ff2100720c */ /* 0x000fe20003f06270 */
[----:B------:R-:W-:-:S05]  /*53c0*/  IMAD.SHL.U32 R33, R30, 0x200000, RZ ;  /* 0x002000001e217824 */ /* 0x000fca00078e00ff */
[----:B------:R-:W-:Y:S02]  /*53d0*/  LOP3.LUT R26, R26, R33, RZ, 0x3c, !PT ;  /* 0x000000211a1a7212 */ /* 0x000fe400078e3cff */
[----:B------:R-:W-:Y:S02]  /*53e0*/  SHF.L.W.U32.HI R33, R37, 0x1c, R30 ;  /* 0x0000001c25217819 */ /* 0x000fe40000010e1e */
[----:B------:R-:W-:-:S03]  /*53f0*/  LOP3.LUT R31, R26, R6, R31, 0x96, !PT ;  /* 0x000000061a1f7212 */ /* 0x000fc600078e961f */
[----:B------:R-:W-:Y:S01]  /*5400*/  IMAD.MOV.U32 R6, RZ, RZ, R33 ;  /* 0x000000ffff067224 */ /* 0x000fe200078e0021 */
[----:B------:R-:W-:Y:S06]  /*5410*/  @!P0 BRA `(.L_x_34) ;  /* 0xfffffffc009c8947 */ /* 0x000fec000383ffff */
[----:B------:R-:W-:Y:S05]  /*5420*/  BSYNC.RECONVERGENT B0 ;  /* 0x0000000000007941 */ /* 0x000fea0003800200 */
.L_x_33:
[----:B------:R-:W-:Y:S01]  /*5430*/  BSSY.RECONVERGENT B0, `(.L_x_35) ;  /* 0x000001a000007945 */ /* 0x000fe20003800200 */
.L_x_36:
[C---:B------:R-:W-:Y:S02]  /*5440*/  IADD3 R4, P0, PT, R31.reuse, R6, RZ ;  /* 0x000000061f047210 */ /* 0x040fe40007f1e0ff */
[----:B------:R-:W-:-:S03]  /*5450*/  SHF.L.W.U32.HI R28, R31, 0x11, R5 ;  /* 0x000000111f1c7819 */ /* 0x000fc60000010e05 */
[----:B------:R-:W-:-:S05]  /*5460*/  IMAD.X R33, R5, 0x1, R7, P0 ;  /* 0x0000000105217824 */ /* 0x000fca00000e0607 */
[----:B------:R-:W-:Y:S02]  /*5470*/  SHF.L.W.U32.HI R26, R33, 0x11, R4 ;  /* 0x00000011211a7819 */ /* 0x000fe40000010e04 */
[----:B------:R-:W-:Y:S02]  /*5480*/  SHF.L.W.U32.HI R4, R4, 0x11, R33 ;  /* 0x0000001104047819 */ /* 0x000fe40000010e21 */
[----:B------:R-:W-:-:S05]  /*5490*/  IADD3 RZ, P0, PT, R26, R31, RZ ;  /* 0x0000001f1aff7210 */ /* 0x000fca0007f1e0ff */
[----:B------:R-:W-:-:S05]  /*54a0*/  IMAD.X R4, R4, 0x1, R5, P0 ;  /* 0x0000000104047824 */ /* 0x000fca00000e0605 */
[----:B------:R-:W-:-:S05]  /*54b0*/  SHF.R.U32.HI R4, RZ, 0x1, R4 ;  /* 0x00000001ff047819 */ /* 0x000fca0000011604 */
[----:B------:R-:W-:Y:S01]  /*54c0*/  IMAD.HI.U32 R33, R4, 0x55555556, RZ ;  /* 0x5555555604217827 */ /* 0x000fe200078e00ff */
[----:B------:R-:W-:-:S03]  /*54d0*/  LOP3.LUT R4, R6, R31, RZ, 0x3c, !PT ;  /* 0x0000001f06047212 */ /* 0x000fc600078e3cff */
[----:B------:R-:W-:Y:S01]  /*54e0*/  IMAD R26, R33, R22, 0x2 ;  /* 0x00000002211a7424 */ /* 0x000fe200078e0216 */
[----:B------:R-:W-:Y:S01]  /*54f0*/  LOP3.LUT R33, R7, R5, RZ, 0x3c, !PT ;  /* 0x0000000507217212 */ /* 0x000fe200078e3cff */
[----:B------:R-:W-:-:S03]  /*5500*/  IMAD.SHL.U32 R37, R4, 0x200000, RZ ;  /* 0x0020000004257824 */ /* 0x000fc600078e00ff */
[----:B------:R-:W-:Y:S02]  /*5510*/  ISETP.GE.AND P0, PT, R26, RZ, PT ;  /* 0x000000ff1a00720c */ /* 0x000fe40003f06270 */
[----:B------:R-:W-:Y:S02]  /*5520*/  SHF.L.W.U32.HI R26, R5, 0x11, R31 ;  /* 0x00000011051a7819 */ /* 0x000fe40000010e1f */
[C-C-:B------:R-:W-:Y:S02]  /*5530*/  SHF.L.U64.HI R35, R4.reuse, 0x15, R33.reuse ;  /* 0x0000001504237819 */ /* 0x140fe40000010221 */
[----:B------:R-:W-:Y:S02]  /*5540*/  SHF.L.W.U32.HI R30, R4, 0x1c, R33 ;  /* 0x0000001c041e7819 */ /* 0x000fe40000010e21 */
[----:B------:R-:W-:Y:S02]  /*5550*/  LOP3.LUT R28, R28, R37, RZ, 0x3c, !PT ;  /* 0x000000251c1c7212 */ /* 0x000fe400078e3cff */
[----:B------:R-:W-:-:S02]  /*5560*/  LOP3.LUT R26, R26, R35, RZ, 0x3c, !PT ;  /* 0x000000231a1a7212 */ /* 0x000fc400078e3cff */
[----:B------:R-:W-:Y:S02]  /*5570*/  SHF.L.W.U32.HI R33, R33, 0x1c, R4 ;  /* 0x0000001c21217819 */ /* 0x000fe40000010e04 */
[----:B------:R-:W-:Y:S02]  /*5580*/  LOP3.LUT R31, R28, R6, R31, 0x96, !PT ;  /* 0x000000061c1f7212 */ /* 0x000fe400078e961f */
[----:B------:R-:W-:Y:S01]  /*5590*/  LOP3.LUT R5, R26, R7, R5, 0x96, !PT ;  /* 0x000000071a057212 */ /* 0x000fe200078e9605 */
[----:B------:R-:W-:Y:S02]  /*55a0*/  IMAD.MOV.U32 R6, RZ, RZ, R33 ;  /* 0x000000ffff067224 */ /* 0x000fe400078e0021 */
[----:B------:R-:W-:Y:S01]  /*55b0*/  IMAD.MOV.U32 R7, RZ, RZ, R30 ;  /* 0x000000ffff077224 */ /* 0x000fe200078e001e */
[----:B------:R-:W-:Y:S06]  /*55c0*/  @!P0 BRA `(.L_x_36) ;  /* 0xfffffffc009c8947 */ /* 0x000fec000383ffff */
[----:B------:R-:W-:Y:S05]  /*55d0*/  BSYNC.RECONVERGENT B0 ;  /* 0x0000000000007941 */ /* 0x000fea0003800200 */
.L_x_35:
        /* <DEDUP_REMOVED lines=148> */
[C---:B------:R-:W-:Y:S02]  /*5f20*/  SHF.L.U64.HI R7, R22.reuse, 0x15, R31 ;  /* 0x0000001516077819 */ /* 0x040fe4000001021f */
[----:B------:R-:W-:Y:S02]  /*5f30*/  LOP3.LUT R33, R22, R5, R6, 0x96, !PT ;  /* 0x0000000516217212 */ /* 0x000fe400078e9606 */
        /* <DEDUP_REMOVED lines=8> */
[----:B------:R-:W-:Y:S02]  /*5fc0*/  SHF.L.W.U32.HI R4, R4, 0x11, R33 ;  /* 0x0000001104047819 */ /* 0x000fe40000010e21 */
[C---:B------:R-:W-:Y:S02]  /*5fd0*/  LOP3.LUT R7, R31.reuse, R7, R6, 0x96, !PT ;  /* 0x000000071f077212 */ /* 0x040fe400078e9606 */
[--C-:B------:R-:W-:Y:S02]  /*5fe0*/  SHF.L.U64.HI R5, R31, 0x15, R26.reuse ;  /* 0x000000151f057819 */ /* 0x100fe4000001021a */
[----:B------:R-:W-:Y:S02]  /*5ff0*/  LOP3.LUT R33, R7, R22, RZ, 0x3c, !PT ;  /* 0x0000001607217212 */ /* 0x000fe400078e3cff */
[----:B------:R-:W-:Y:S02]  /*6000*/  LOP3.LUT R4, R26, R4, R5, 0x96, !PT ;  /* 0x000000041a047212 */ /* 0x000fe400078e9605 */
[----:B------:R-:W-:Y:S01]  /*6010*/  SHF.L.W.U32.HI R31, R31, 0x1c, R26 ;  /* 0x0000001c1f1f7819 */ /* 0x000fe20000010e1a */
[----:B------:R-:W-:Y:S01]  /*6020*/  IMAD.SHL.U32 R35, R33, 0x200000, RZ ;  /* 0x0020000021237824 */ /* 0x000fe200078e00ff */
[----:B------:R-:W-:-:S02]  /*6030*/  SHF.L.W.U32.HI R26, R7, 0x11, R4 ;  /* 0x00000011071a7819 */ /* 0x000fc40000010e04 */
[----:B------:R-:W-:Y:S02]  /*6040*/  LOP3.LUT R6, R4, R31, RZ, 0x3c, !PT ;  /* 0x0000001f04067212 */ /* 0x000fe400078e3cff */
[----:B------:R-:W-:Y:S02]  /*6050*/  LOP3.LUT R26, R26, R35, RZ, 0x3c, !PT ;  /* 0x000000231a1a7212 */ /* 0x000fe400078e3cff */
[----:B------:R-:W-:Y:S02]  /*6060*/  SHF.L.W.U32.HI R5, R4, 0x11, R7 ;  /* 0x0000001104057819 */ /* 0x000fe40000010e07 */
[----:B------:R-:W-:Y:S02]  /*6070*/  SHF.L.U64.HI R28, R33, 0x15, R6 ;  /* 0x00000015211c7819 */ /* 0x000fe40000010206 */
[----:B------:R-:W-:Y:S02]  /*6080*/  IADD3 R35, P0, PT, R22, R7, RZ ;  /* 0x0000000716237210 */ /* 0x000fe40007f1e0ff */
[----:B------:R-:W-:-:S02]  /*6090*/  LOP3.LUT R28, R5, R28, RZ, 0x3c, !PT ;  /* 0x0000001c051c7212 */ /* 0x000fc400078e3cff */
[----:B------:R-:W-:Y:S01]  /*60a0*/  LOP3.LUT R5, R26, R7, R22, 0x96, !PT ;  /* 0x000000071a057212 */ /* 0x000fe200078e9616 */
[----:B------:R-:W-:Y:S01]  /*60b0*/  IMAD.X R32, R31, 0x1, R4, P0 ;  /* 0x000000011f207824 */ /* 0x000fe200000e0604 */
[----:B------:R-:W-:Y:S02]  /*60c0*/  SHF.L.W.U32.HI R22, R6, 0x1c, R33 ;  /* 0x0000001c06167819 */ /* 0x000fe40000010e21 */
[----:B------:R-:W-:Y:S02]  /*60d0*/  SHF.L.W.U32.HI R6, R33, 0x1c, R6 ;  /* 0x0000001c21067819 */ /* 0x000fe40000010e06 */
[----:B------:R-:W-:Y:S02]  /*60e0*/  LOP3.LUT R31, R28, R4, R31, 0x96, !PT ;  /* 0x000000041c1f7212 */ /* 0x000fe400078e961f */
[----:B------:R-:W-:Y:S02]  /*60f0*/  SHF.L.W.U32.HI R26, R32, 0x11, R35 ;  /* 0x00000011201a7819 */ /* 0x000fe40000010e23 */
[----:B------:R-:W-:-:S02]  /*6100*/  IADD3 R30, P1, PT, R22, R5, RZ ;  /* 0x00000005161e7210 */ /* 0x000fc40007f3e0ff */
[----:B------:R-:W-:Y:S02]  /*6110*/  IADD3 RZ, P0, PT, R26, R7, RZ ;  /* 0x000000071aff7210 */ /* 0x000fe40007f1e0ff */
[----:B------:R-:W-:Y:S01]  /*6120*/  LOP3.LUT R28, R5, R22, RZ, 0x3c, !PT ;  /* 0x00000016051c7212 */ /* 0x000fe200078e3cff */
[----:B------:R-:W-:Y:S01]  /*6130*/  IMAD.X R7, R6, 0x1, R31, P1 ;  /* 0x0000000106077824 */ /* 0x000fe200008e061f */
[----:B------:R-:W-:Y:S02]  /*6140*/  SHF.L.W.U32.HI R35, R35, 0x11, R32 ;  /* 0x0000001123237819 */ /* 0x000fe40000010e20 */
[----:B------:R-:W-:Y:S01]  /*6150*/  LOP3.LUT R33, R31, R6, RZ, 0x3c, !PT ;  /* 0x000000061f217212 */ /* 0x000fe200078e3cff */
[----:B------:R-:W-:Y:S01]  /*6160*/  IMAD.SHL.U32 R32, R28, 0x200000, RZ ;  /* 0x002000001c207824 */ /* 0x000fe200078e00ff */
[----:B------:R-:W-:Y:S01]  /*6170*/  SHF.L.W.U32.HI R26, R30, 0x11, R7 ;  /* 0x000000111e1a7819 */ /* 0x000fe20000010e07 */
[----:B------:R-:W-:Y:S01]  /*6180*/  IMAD.X R35, R35, 0x1, R4, P0 ;  /* 0x0000000123237824 */ /* 0x000fe200000e0604 */
[----:B------:R-:W-:-:S02]  /*6190*/  SHF.L.W.U32.HI R30, R7, 0x11, R30 ;  /* 0x00000011071e7819 */ /* 0x000fc40000010e1e */
[--C-:B------:R-:W-:Y:S02]  /*61a0*/  SHF.L.W.U32.HI R7, R5, 0x11, R31.reuse ;  /* 0x0000001105077819 */ /* 0x100fe40000010e1f */
[-C--:B------:R-:W-:Y:S02]  /*61b0*/  IADD3 RZ, P1, PT, R30, R5.reuse, RZ ;  /* 0x000000051eff7210 */ /* 0x080fe40007f3e0ff */
[----:B------:R-:W-:Y:S02]  /*61c0*/  LOP3.LUT R7, R7, R32, RZ, 0x3c, !PT ;  /* 0x0000002007077212 */ /* 0x000fe400078e3cff */
[----:B------:R-:W-:Y:S01]  /*61d0*/  SHF.L.W.U32.HI R4, R33, 0x1c, R28 ;  /* 0x0000001c21047819 */ /* 0x000fe20000010e1c */
[----:B------:R-:W-:Y:S01]  /*61e0*/  IMAD.X R26, R26, 0x1, R31, P1 ;  /* 0x000000011a1a7824 */ /* 0x000fe200008e061f */
[----:B------:R-:W-:Y:S02]  /*61f0*/  LOP3.LUT R7, R7, R5, R22, 0x96, !PT ;  /* 0x0000000507077212 */ /* 0x000fe400078e9616 */
[----:B------:R-:W-:-:S02]  /*6200*/  SHF.L.W.U32.HI R5, R31, 0x11, R5 ;  /* 0x000000111f057819 */ /* 0x000fc40000010e05 */
[----:B------:R-:W-:-:S04]  /*6210*/  SHF.L.U64.HI R22, R28, 0x15, R33 ;  /* 0x000000151c167819 */ /* 0x000fc80000010221 */
[----:B------:R-:W-:Y:S02]  /*6220*/  LOP3.LUT R22, R5, R22, RZ, 0x3c, !PT ;  /* 0x0000001605167212 */ /* 0x000fe400078e3cff */
[----:B------:R-:W-:Y:S02]  /*6230*/  SHF.L.W.U32.HI R5, R28, 0x1c, R33 ;  /* 0x0000001c1c057819 */ /* 0x000fe40000010e21 */
[----:B------:R-:W-:Y:S02]  /*6240*/  LOP3.LUT R33, R22, R31, R6, 0x96, !PT ;  /* 0x0000001f16217212 */ /* 0x000fe400078e9606 */
[----:B------:R-:W-:Y:S02]  /*6250*/  SHF.R.U32.HI R31, RZ, 0x1c, R35 ;  /* 0x0000001cff1f7819 */ /* 0x000fe40000011623 */
[----:B------:R-:W-:-:S07]  /*6260*/  SHF.R.U32.HI R6, RZ, 0x1c, R26 ;  /* 0x0000001cff067819 */ /* 0x000fce000001161a */
.L_x_38:
[----:B------:R-:W-:Y:S02]  /*6270*/  IADD3 R26, P0, PT, R7, R4, RZ ;  /* 0x00000004071a7210 */ /* 0x000fe40007f1e0ff */
[----:B------:R-:W-:-:S03]  /*6280*/  LOP3.LUT R22, R4, R7, RZ, 0x3c, !PT ;  /* 0x0000000704167212 */ /* 0x000fc600078e3cff */
[----:B------:R-:W-:-:S05]  /*6290*/  IMAD.X R35, R33, 0x1, R5, P0 ;  /* 0x0000000121237824 */ /* 0x000fca00000e0605 */
[----:B------:R-:W-:Y:S02]  /*62a0*/  SHF.L.W.U32.HI R28, R35, 0x11, R26 ;  /* 0x00000011231c7819 */ /* 0x000fe40000010e1a */
[----:B------:R-:W-:Y:S01]  /*62b0*/  SHF.L.W.U32.HI R26, R26, 0x11, R35 ;  /* 0x000000111a1a7819 */ /* 0x000fe20000010e23 */
[----:B------:R-:W-:Y:S01]  /*62c0*/  IMAD.SHL.U32 R35, R22, 0x200000, RZ ;  /* 0x0020000016237824 */ /* 0x000fe200078e00ff */
[----:B------:R-:W-:Y:S02]  /*62d0*/  IADD3 RZ, P0, PT, R28, R7, RZ ;  /* 0x000000071cff7210 */ /* 0x000fe40007f1e0ff */
[----:B------:R-:W-:-:S03]  /*62e0*/  SHF.L.W.U32.HI R28, R7, 0x11, R33 ;  /* 0x00000011071c7819 */ /* 0x000fc60000010e21 */
[----:B------:R-:W-:Y:S01]  /*62f0*/  IMAD.X R32, R26, 0x1, R33, P0 ;  /* 0x000000011a207824 */ /* 0x000fe200000e0621 */
[----:B------:R-:W-:Y:S02]  /*6300*/  LOP3.LUT R28, R28, R35, RZ, 0x3c, !PT ;  /* 0x000000231c1c7212 */ /* 0x000fe400078e3cff */
[----:B------:R-:W-:Y:S02]  /*6310*/  LOP3.LUT R35, R5, R33, RZ, 0x3c, !PT ;  /* 0x0000002105237212 */ /* 0x000fe400078e3cff */
[----:B------:R-:W-:Y:S02]  /*6320*/  SHF.L.W.U32.HI R26, R33, 0x11, R7 ;  /* 0x00000011211a7819 */ /* 0x000fe40000010e07 */
[----:B------:R-:W-:Y:S02]  /*6330*/  SHF.L.U64.HI R37, R22, 0x15, R35 ;  /* 0x0000001516257819 */ /* 0x000fe40000010223 */
[----:B------:R-:W-:Y:S01]  /*6340*/  LOP3.LUT R7, R28, R4, R7, 0x96, !PT ;  /* 0x000000041c077212 */ /* 0x000fe200078e9607 */
[----:B------:R-:W-:Y:S01]  /*6350*/  IMAD.MOV.U32 R28, RZ, RZ, 0x51 ;  /* 0x00000051ff1c7424 */ /* 0x000fe200078e00ff */
[----:B------:R-:W-:-:S02]  /*6360*/  LOP3.LUT R30, R26, R37, RZ, 0x3c, !PT ;  /* 0x000000251a1e7212 */ /* 0x000fc400078e3cff */
[----:B------:R-:W-:Y:S02]  /*6370*/  SHF.R.U32.HI R26, RZ, 0x1, R32 ;  /* 0x00000001ff1a7819 */ /* 0x000fe40000011620 */
[----:B------:R-:W-:Y:S02]  /*6380*/  LOP3.LUT R33, R30, R5, R33, 0x96, !PT ;  /* 0x000000051e217212 */ /* 0x000fe400078e9621 */
[----:B------:R-:W-:Y:S01]  /*6390*/  SHF.L.W.U32.HI R5, R22, 0x1c, R35 ;  /* 0x0000001c16057819 */ /* 0x000fe20000010e23 */
[----:B------:R-:W-:-:S05]  /*63a0*/  IMAD.HI.U32 R4, R26, 0x1948b0fd, RZ ;  /* 0x1948b0fd1a047827 */ /* 0x000fca00078e00ff */
[----:B------:R-:W-:-:S05]  /*63b0*/  SHF.R.U32.HI R37, RZ, 0x3, R4 ;  /* 0x00000003ff257819 */ /* 0x000fca0000011604 */
[C---:B------:R-:W-:Y:S02]  /*63c0*/  IMAD R4, R37.reuse, R28, 0x50 ;  /* 0x0000005025047424 */ /* 0x040fe400078e021c */
[----:B------:R-:W-:-:S03]  /*63d0*/  IMAD R26, R37, -0x51, R26 ;  /* 0xffffffaf251a7824 */ /* 0x000fc600078e021a */
[----:B------:R-:W-:Y:S02]  /*63e0*/  ISETP.GE.AND P0, PT, R4, RZ, PT ;  /* 0x000000ff0400720c */ /* 0x000fe40003f06270 */
[----:B------:R-:W-:-:S11]  /*63f0*/  SHF.L.W.U32.HI R4, R35, 0x1c, R22 ;  /* 0x0000001c23047819 */ /* 0x000fd60000010e16 */
[----:B------:R-:W-:Y:S05]  /*6400*/  @!P0 BRA `(.L_x_38) ;  /* 0xfffffffc00988947 */ /* 0x000fea000383ffff */
[----:B------:R-:W-:Y:S05]  /*6410*/  BSYNC.RECONVERGENT B0 ;  /* 0x0000000000007941 */ /* 0x000fea0003800200 */
.L_x_37:
[----:B------:R-:W-:Y:S01]  /*6420*/  BSSY.RECONVERGENT B0, `(.L_x_39) ;  /* 0x000001c000007945 */ /* 0x000fe20003800200 */
.L_x_40:
[C---:B------:R-:W-:Y:S02]  /*6430*/  IADD3 R22, P0, PT, R7.reuse, R4, RZ ;  /* 0x0000000407167210 */ /* 0x040fe40007f1e0ff */
[----:B------:R-:W-:-:S03]  /*6440*/  SHF.L.W.U32.HI R32, R7, 0x11, R33 ;  /* 0x0000001107207819 */ /* 0x000fc60000010e21 */
[----:B------:R-:W-:-:S05]  /*6450*/  IMAD.X R35, R33, 0x1, R5, P0 ;  /* 0x0000000121237824 */ /* 0x000fca00000e0605 */
[----:B------:R-:W-:Y:S02]  /*6460*/  SHF.L.W.U32.HI R28, R22, 0x11, R35 ;  /* 0x00000011161c7819 */ /* 0x000fe40000010e23 */
[----:B------:R-:W-:Y:S02]  /*6470*/  SHF.L.W.U32.HI R30, R35, 0x11, R22 ;  /* 0x00000011231e7819 */ /* 0x000fe40000010e16 */
[-C--:B------:R-:W-:Y:S02]  /*6480*/  LOP3.LUT R22, R4, R7.reuse, RZ, 0x3c, !PT ;  /* 0x0000000704167212 */ /* 0x080fe400078e3cff */
[----:B------:R-:W-:Y:S02]  /*6490*/  IADD3 RZ, P0, PT, R30, R7, RZ ;  /* 0x000000071eff7210 */ /* 0x000fe40007f1e0ff */
[----:B------:R-:W-:Y:S01]  /*64a0*/  SHF.L.W.U32.HI R30, R33, 0x11, R7 ;  /* 0x00000011211e7819 */ /* 0x000fe20000010e07 */
[----:B------:R-:W-:-:S05]  /*64b0*/  IMAD.SHL.U32 R35, R22, 0x200000, RZ ;  /* 0x0020000016237824 */ /* 0x000fca00078e00ff */
[----:B------:R-:W-:Y:S02]  /*64c0*/  LOP3.LUT R32, R32, R35, RZ, 0x3c, !PT ;  /* 0x0000002320207212 */ /* 0x000fe400078e3cff */
[----:B------:R-:W-:Y:S02]  /*64d0*/  LOP3.LUT R35, R5, R33, RZ, 0x3c, !PT ;  /* 0x0000002105237212 */ /* 0x000fe400078e3cff */
[----:B------:R-:W-:Y:S01]  /*64e0*/  LOP3.LUT R7, R32, R4, R7, 0x96, !PT ;  /* 0x0000000420077212 */ /* 0x000fe200078e9607 */
[----:B------:R-:W-:Y:S01]  /*64f0*/  IMAD.X R4, R28, 0x1, R33, P0 ;  /* 0x000000011c047824 */ /* 0x000fe200000e0621 */
[----:B------:R-:W-:Y:S01]  /*6500*/  SHF.L.U64.HI R37, R22, 0x15, R35 ;  /* 0x0000001516257819 */ /* 0x000fe20000010223 */
[----:B------:R-:W-:-:S03]  /*6510*/  IMAD.MOV.U32 R28, RZ, RZ, 0x51 ;  /* 0x00000051ff1c7424 */ /* 0x000fc600078e00ff */
[----:B------:R-:W-:Y:S02]  /*6520*/  LOP3.LUT R30, R30, R37, RZ, 0x3c, !PT ;  /* 0x000000251e1e7212 */ /* 0x000fe400078e3cff */
[----:B------:R-:W-:Y:S02]  /*6530*/  SHF.R.U32.HI R4, RZ, 0x1, R4 ;  /* 0x00000001ff047819 */ /* 0x000fe40000011604 */
[----:B------:R-:W-:-:S03]  /*6540*/  LOP3.LUT R33, R30, R5, R33, 0x96, !PT ;  /* 0x000000051e217212 */ /* 0x000fc600078e9621 */
[----:B------:R-:W-:-:S05]  /*6550*/  IMAD.HI.U32 R5, R4, 0x1948b0fd, RZ ;  /* 0x1948b0fd04057827 */ /* 0x000fca00078e00ff */
[----:B------:R-:W-:-:S05]  /*6560*/  SHF.R.U32.HI R37, RZ, 0x3, R5 ;  /* 0x00000003ff257819 */ /* 0x000fca0000011605 */
[C---:B------:R-:W-:Y:S02]  /*6570*/  IMAD R5, R37.reuse, R28, 0x50 ;  /* 0x0000005025057424 */ /* 0x040fe400078e021c */
[----:B------:R-:W-:-:S03]  /*6580*/  IMAD R37, R37, -0x51, R4 ;  /* 0xffffffaf25257824 */ /* 0x000fc600078e0204 */
[----:B------:R-:W-:Y:S02]  /*6590*/  ISETP.GE.AND P0, PT, R5, RZ, PT ;  /* 0x000000ff0500720c */ /* 0x000fe40003f06270 */
[----:B------:R-:W-:Y:S02]  /*65a0*/  SHF.L.W.U32.HI R5, R22, 0x1c, R35 ;  /* 0x0000001c16057819 */ /* 0x000fe40000010e23 */
[----:B------:R-:W-:-:S05]  /*65b0*/  SHF.L.W.U32.HI R22, R35, 0x1c, R22 ;  /* 0x0000001c23167819 */ /* 0x000fca0000010e16 */
[----:B------:R-:W-:-:S04]  /*65c0*/  IMAD.MOV.U32 R4, RZ, RZ, R22 ;  /* 0x000000ffff047224 */ /* 0x000fc800078e0016 */
[----:B------:R-:W-:Y:S05]  /*65d0*/  @!P0 BRA `(.L_x_40) ;  /* 0xfffffffc00948947 */ /* 0x000fea000383ffff */
[----:B------:R-:W-:Y:S05]  /*65e0*/  BSYNC.RECONVERGENT B0 ;  /* 0x0000000000007941 */ /* 0x000fea0003800200 */
.L_x_39:
[----:B------:R-:W-:-:S04]  /*65f0*/  IMAD.IADD R5, R26, 0x1, R37 ;  /* 0x000000011a057824 */ /* 0x000fc800078e0225 */
[----:B------:R-:W-:-:S05]  /*6600*/  VIADD R4, R5, 0xffffff76 ;  /* 0xffffff7605047836 */ /* 0x000fca0000000000 */
[----:B------:R-:W-:-:S13]  /*6610*/  ISETP.GE.U32.AND P0, PT, R4, -0x30, PT ;  /* 0xffffffd00400780c */ /* 0x000fda0003f06070 */
[----:B------:R-:W-:Y:S05]  /*6620*/  @!P0 EXIT ;  /* 0x000000000000894d */ /* 0x000fea0003800000 */
[----:B------:R-:W-:Y:S02]  /*6630*/  IMAD.MOV R4, RZ, RZ, -R16 ;  /* 0x000000ffff047224 */ /* 0x000fe400078e0a10 */
[----:B------:R-:W-:-:S03]  /*6640*/  IMAD.MOV R7, RZ, RZ, -R15 ;  /* 0x000000ffff077224 */ /* 0x000fc600078e0a0f */
[----:B------:R-:W-:Y:S02]  /*6650*/  LEA.HI R13, R13, R4, RZ, 0x4 ;  /* 0x000000040d0d7211 */ /* 0x000fe400078f20ff */
[----:B------:R-:W-:Y:S02]  /*6660*/  IADD3 R4, PT, PT, -R14, -0x90, R11 ;  /* 0xffffff700e047810 */ /* 0x000fe40007ffe10b */
[----:B------:R-:W-:Y:S01]  /*6670*/  LEA.HI R12, R12, R7, RZ, 0x4 ;  /* 0x000000070c0c7211 */ /* 0x000fe200078f20ff */
[----:B------:R-:W-:-:S04]  /*6680*/  IMAD R13, R13, R13, RZ ;  /* 0x0000000d0d0d7224 */ /* 0x000fc800078e02ff */
[----:B------:R-:W-:-:S04]  /*6690*/  IMAD R13, R4, R4, R13 ;  /* 0x00000004040d7224 */ /* 0x000fc800078e020d */
[----:B------:R-:W-:-:S05]  /*66a0*/  IMAD R13, R12, R12, R13 ;  /* 0x0000000c0c0d7224 */ /* 0x000fca00078e020d */
[----:B------:R-:W-:-:S13]  /*66b0*/  ISETP.GT.U32.AND P0, PT, R13, 0x9, PT ;  /* 0x000000090d00780c */ /* 0x000fda0003f04070 */
[----:B------:R-:W-:Y:S05]  /*66c0*/  @P0 EXIT ;  /* 0x000000000000094d */ /* 0x000fea0003800000 */
[----:B------:R-:W-:Y:S02]  /*66d0*/  IMAD.MOV R7, RZ, RZ, -R16 ;  /* 0x000000ffff077224 */ /* 0x000fe400078e0a10 */
[----:B------:R-:W-:-:S03]  /*66e0*/  IMAD.MOV R4, RZ, RZ, -R15 ;  /* 0x000000ffff047224 */ /* 0x000fc600078e0a0f */
[----:B------:R-:W-:Y:S02]  /*66f0*/  LEA.HI R10, R10, R7, RZ, 0x4 ;  /* 0x000000070a0a7211 */ /* 0x000fe400078f20ff */
[----:B------:R-:W-:Y:S02]  /*6700*/  IADD3 R7, PT, PT, R8, -0x40, -R14 ;  /* 0xffffffc008077810 */ /* 0x000fe40007ffe80e */
[----:B------:R-:W-:Y:S01]  /*6710*/  LEA.HI R9, R9, R4, RZ, 0x4 ;  /* 0x0000000409097211 */ /* 0x000fe200078f20ff */
[----:B------:R-:W-:-:S04]  /*6720*/  IMAD R10, R10, R10, RZ ;  /* 0x0000000a0a0a7224 */ /* 0x000fc800078e02ff */
[----:B------:R-:W-:-:S04]  /*6730*/  IMAD R10, R7, R7, R10 ;  /* 0x00000007070a7224 */ /* 0x000fc800078e020a */
[----:B------:R-:W-:-:S05]  /*6740*/  IMAD R10, R9, R9, R10 ;  /* 0x00000009090a7224 */ /* 0x000fca00078e020a */
[----:B------:R-:W-:-:S13]  /*6750*/  ISETP.GT.U32.AND P0, PT, R10, 0x9, PT ;  /* 0x000000090a00780c */ /* 0x000fda0003f04070 */
[----:B------:R-:W-:Y:S05]  /*6760*/  @P0 EXIT ;  /* 0x000000000000094d */ /* 0x000fea0003800000 */
[----:B------:R-:W-:Y:S01]  /*6770*/  IMAD.MOV R7, RZ, RZ, -R16 ;  /* 0x000000ffff077224 */ /* 0x000fe200078e0a10 */
[----:B------:R-:W-:Y:S01]  /*6780*/  IADD3 R21, PT, PT, -R14, -0x90, R21 ;  /* 0xffffff700e157810 */ /* 0x000fe20007ffe115 */
[----:B------:R-:W-:-:S03]  /*6790*/  IMAD.MOV R4, RZ, RZ, -R15 ;  /* 0x000000ffff047224 */ /* 0x000fc600078e0a0f */
[----:B------:R-:W-:Y:S02]  /*67a0*/  LEA.HI R0, R0, R7, RZ, 0x4 ;  /* 0x0000000700007211 */ /* 0x000fe400078f20ff */
[----:B------:R-:W-:-:S03]  /*67b0*/  LEA.HI R19, R19, R4, RZ, 0x4 ;  /* 0x0000000413137211 */ /* 0x000fc600078f20ff */
[----:B------:R-:W-:-:S04]  /*67c0*/  IMAD R0, R0, R0, RZ ;  /* 0x0000000000007224 */ /* 0x000fc800078e02ff */
[----:B------:R-:W-:-:S04]  /*67d0*/  IMAD R0, R21, R21, R0 ;  /* 0x0000001515007224 */ /* 0x000fc800078e0200 */
[----:B------:R-:W-:-:S05]  /*67e0*/  IMAD R0, R19, R19, R0 ;  /* 0x0000001313007224 */ /* 0x000fca00078e0200 */
[----:B------:R-:W-:-:S13]  /*67f0*/  ISETP.GT.U32.AND P0, PT, R0, 0x9, PT ;  /* 0x000000090000780c */ /* 0x000fda0003f04070 */
[----:B------:R-:W-:Y:S05]  /*6800*/  @P0 EXIT ;  /* 0x000000000000094d */ /* 0x000fea0003800000 */
[----:B------:R-:W-:Y:S01]  /*6810*/  IMAD.IADD R23, R23, 0x1, -R16 ;  /* 0x0000000117177824 */ /* 0x000fe200078e0a10 */
[----:B------:R-:W-:Y:S01]  /*6820*/  IADD3 R0, PT, PT, -R14, -0x90, R25 ;  /* 0xffffff700e007810 */ /* 0x000fe20007ffe119 */
[----:B------:R-:W-:Y:S02]  /*6830*/  IMAD.IADD R20, R20, 0x1, -R15 ;  /* 0x0000000114147824 */ /* 0x000fe400078e0a0f */
        /* <DEDUP_REMOVED lines=21> */
[----:B------:R-:W0:Y:S01]  /*6990*/  LDC.64 R4, c[0x0][0x388] ;  /* 0x0000e200ff047b82 */ /* 0x000e220000000a00 */
[----:B------:R-:W1:Y:S01]  /*69a0*/  LDCU UR4, c[0x0][0x360] ;  /* 0x00006c00ff0477ac */ /* 0x000e620008000800 */
[----:B------:R-:W2:Y:S01]  /*69b0*/  LDCU.64 UR6, c[0x0][0x358] ;  /* 0x00006b00ff0677ac */ /* 0x000ea20008000a00 */
[----:B-1----:R-:W-:-:S04]  /*69c0*/  IMAD R17, R18, UR4, R17 ;  /* 0x0000000412117c24 */ /* 0x002fc8000f8e0211 */
[----:B0-----:R-:W-:-:S05]  /*69d0*/  IMAD.WIDE.U32 R4, R17, 0x8, R4 ;  /* 0x0000000811047825 */ /* 0x001fca00078e0004 */
[----:B--2---:R-:W-:Y:S01]  /*69e0*/  STG.E.64 desc[UR6][R4.64], R2 ;  /* 0x0000000204007986 */ /* 0x004fe2000c101b06 */
[----:B------:R-:W-:Y:S05]  /*69f0*/  EXIT ;  /* 0x000000000000794d */ /* 0x000fea0003800000 */
.L_x_41:
[----:B------:R-:W-:-:S00]  /*6a00*/  BRA `(.L_x_41) ;  /* 0xfffffffc00fc7947 */ /* 0x000fc0000383ffff */
[----:B------:R-:W-:-:S00]  /*6a10*/  NOP ;  /* 0x0000000000007918 */ /* 0x000fc00000000000 */
        /* <DEDUP_REMOVED lines=14> */
.L_x_42:


//--------------------- .nv.shared.reserved.0     --------------------------
	.section	.nv.shared.reserved.0,"aw",@nobits
	.weak		__nv_reservedSMEM_offset_0_alias
	.size		__nv_reservedSMEM_offset_0_alias, 0, 64
	.other		__nv_reservedSMEM_offset_0_alias,@"STO_CUDA_RESERVED_SHARED STV_DEFAULT"
__nv_reservedSMEM_offset_0_alias:
	.zero		0
	.zero		64


//--------------------- .nv.constant0._Z6kernelmPm --------------------------
	.section	.nv.constant0._Z6kernelmPm,"a",@progbits
	.sectionflags	@""
	.align	4
.nv.constant0._Z6kernelmPm:
	.zero		912


//--------------------- SYMBOLS --------------------------

	.type		.nv.reservedSmem.offset0,@object
	.size		.nv.reservedSmem.offset0,0x4
